//
// Generated by NVIDIA NVVM Compiler
//
// Compiler Build ID: CL-36424714
// Cuda compilation tools, release 13.0, V13.0.88
// Based on NVVM 20.0.0
//

.version 9.0
.target sm_100
.address_size 64

	// .globl	_Z17kernel_fill_floatPfif

.visible .entry _Z17kernel_fill_floatPfif(
	.param .u64 .ptr .align 1 _Z17kernel_fill_floatPfif_param_0,
	.param .u32 _Z17kernel_fill_floatPfif_param_1,
	.param .f32 _Z17kernel_fill_floatPfif_param_2
)
{
	.reg .pred 	%p<2>;
	.reg .b32 	%r<6>;
	.reg .b32 	%f<2>;
	.reg .b64 	%rd<5>;

	ld.param.u64 	%rd1, [_Z17kernel_fill_floatPfif_param_0];
	ld.param.u32 	%r2, [_Z17kernel_fill_floatPfif_param_1];
	ld.param.f32 	%f1, [_Z17kernel_fill_floatPfif_param_2];
	mov.u32 	%r3, %ctaid.x;
	mov.u32 	%r4, %ntid.x;
	mov.u32 	%r5, %tid.x;
	mad.lo.s32 	%r1, %r3, %r4, %r5;
	setp.ge.s32 	%p1, %r1, %r2;
	@%p1 bra 	$L__BB0_2;
	cvta.to.global.u64 	%rd2, %rd1;
	mul.wide.s32 	%rd3, %r1, 4;
	add.s64 	%rd4, %rd2, %rd3;
	st.global.f32 	[%rd4], %f1;
$L__BB0_2:
	ret;

}
	// .globl	_Z22kernel_scale_rows_halfP6__halfPKfii
.visible .entry _Z22kernel_scale_rows_halfP6__halfPKfii(
	.param .u64 .ptr .align 1 _Z22kernel_scale_rows_halfP6__halfPKfii_param_0,
	.param .u64 .ptr .align 1 _Z22kernel_scale_rows_halfP6__halfPKfii_param_1,
	.param .u32 _Z22kernel_scale_rows_halfP6__halfPKfii_param_2,
	.param .u32 _Z22kernel_scale_rows_halfP6__halfPKfii_param_3
)
{
	.reg .pred 	%p<5>;
	.reg .b16 	%rs<3>;
	.reg .b32 	%r<11>;
	.reg .b32 	%f<5>;
	.reg .b64 	%rd<9>;

	ld.param.u64 	%rd1, [_Z22kernel_scale_rows_halfP6__halfPKfii_param_0];
	ld.param.u64 	%rd2, [_Z22kernel_scale_rows_halfP6__halfPKfii_param_1];
	ld.param.u32 	%r4, [_Z22kernel_scale_rows_halfP6__halfPKfii_param_2];
	ld.param.u32 	%r5, [_Z22kernel_scale_rows_halfP6__halfPKfii_param_3];
	mov.u32 	%r1, %ctaid.x;
	mov.u32 	%r6, %tid.x;
	mov.u32 	%r7, %ctaid.y;
	mov.u32 	%r8, %ntid.x;
	mad.lo.s32 	%r9, %r7, %r8, %r6;
	setp.ge.s32 	%p1, %r1, %r4;
	setp.ge.s32 	%p2, %r9, %r5;
	or.pred  	%p3, %p1, %p2;
	@%p3 bra 	$L__BB1_3;
	cvta.to.global.u64 	%rd3, %rd2;
	mul.wide.u32 	%rd4, %r1, 4;
	add.s64 	%rd5, %rd3, %rd4;
	ld.global.f32 	%f1, [%rd5];
	abs.f32 	%f2, %f1;
	setp.equ.f32 	%p4, %f2, 0f7F800000;
	@%p4 bra 	$L__BB1_3;
	mad.lo.s32 	%r10, %r5, %r1, %r9;
	cvta.to.global.u64 	%rd6, %rd1;
	mul.wide.u32 	%rd7, %r10, 2;
	add.s64 	%rd8, %rd6, %rd7;
	ld.global.u16 	%rs1, [%rd8];
	// begin inline asm
	{  cvt.f32.f16 %f3, %rs1;}

	// end inline asm
	mul.f32 	%f4, %f1, %f3;
	// begin inline asm
	{  cvt.rn.f16.f32 %rs2, %f4;}

	// end inline asm
	st.global.u16 	[%rd8], %rs2;
$L__BB1_3:
	ret;

}
	// .globl	_Z27kernel_online_softmax_blockPKfPfS1_S1_S1_iib
.visible .entry _Z27kernel_online_softmax_blockPKfPfS1_S1_S1_iib(
	.param .u64 .ptr .align 1 _Z27kernel_online_softmax_blockPKfPfS1_S1_S1_iib_param_0,
	.param .u64 .ptr .align 1 _Z27kernel_online_softmax_blockPKfPfS1_S1_S1_iib_param_1,
	.param .u64 .ptr .align 1 _Z27kernel_online_softmax_blockPKfPfS1_S1_S1_iib_param_2,
	.param .u64 .ptr .align 1 _Z27kernel_online_softmax_blockPKfPfS1_S1_S1_iib_param_3,
	.param .u64 .ptr .align 1 _Z27kernel_online_softmax_blockPKfPfS1_S1_S1_iib_param_4,
	.param .u32 _Z27kernel_online_softmax_blockPKfPfS1_S1_S1_iib_param_5,
	.param .u32 _Z27kernel_online_softmax_blockPKfPfS1_S1_S1_iib_param_6,
	.param .u8 _Z27kernel_online_softmax_blockPKfPfS1_S1_S1_iib_param_7
)
{
	.reg .pred 	%p<84>;
	.reg .b16 	%rs<2>;
	.reg .b32 	%r<88>;
	.reg .b32 	%f<404>;
	.reg .b64 	%rd<77>;

	ld.param.u64 	%rd28, [_Z27kernel_online_softmax_blockPKfPfS1_S1_S1_iib_param_0];
	ld.param.u64 	%rd29, [_Z27kernel_online_softmax_blockPKfPfS1_S1_S1_iib_param_1];
	ld.param.u64 	%rd31, [_Z27kernel_online_softmax_blockPKfPfS1_S1_S1_iib_param_2];
	ld.param.u64 	%rd32, [_Z27kernel_online_softmax_blockPKfPfS1_S1_S1_iib_param_3];
	ld.param.u64 	%rd30, [_Z27kernel_online_softmax_blockPKfPfS1_S1_S1_iib_param_4];
	ld.param.u32 	%r42, [_Z27kernel_online_softmax_blockPKfPfS1_S1_S1_iib_param_5];
	ld.param.u32 	%r41, [_Z27kernel_online_softmax_blockPKfPfS1_S1_S1_iib_param_6];
	ld.param.s8 	%rs1, [_Z27kernel_online_softmax_blockPKfPfS1_S1_S1_iib_param_7];
	cvta.to.global.u64 	%rd1, %rd32;
	cvta.to.global.u64 	%rd2, %rd31;
	mov.u32 	%r43, %ctaid.x;
	mov.u32 	%r44, %ntid.x;
	mov.u32 	%r45, %tid.x;
	mad.lo.s32 	%r1, %r43, %r44, %r45;
	setp.ge.s32 	%p1, %r1, %r42;
	@%p1 bra 	$L__BB2_63;
	cvta.to.global.u64 	%rd3, %rd29;
	cvta.to.global.u64 	%rd4, %rd28;
	mul.lo.s32 	%r2, %r41, %r1;
	cvt.s64.s32 	%rd5, %r2;
	setp.ne.s16 	%p2, %rs1, 0;
	mov.f32 	%f380, 0f00000000;
	mov.f32 	%f379, 0fFF800000;
	@%p2 bra 	$L__BB2_3;
	mul.wide.s32 	%rd33, %r1, 4;
	add.s64 	%rd34, %rd2, %rd33;
	ld.global.f32 	%f379, [%rd34];
	add.s64 	%rd35, %rd1, %rd33;
	ld.global.f32 	%f380, [%rd35];
$L__BB2_3:
	shl.b64 	%rd36, %rd5, 2;
	add.s64 	%rd6, %rd4, %rd36;
	setp.lt.s32 	%p3, %r41, 1;
	mov.f32 	%f388, %f379;
	@%p3 bra 	$L__BB2_16;
	and.b32  	%r3, %r41, 15;
	setp.lt.u32 	%p4, %r41, 16;
	mov.b32 	%r75, 0;
	mov.f32 	%f388, %f379;
	@%p4 bra 	$L__BB2_7;
	and.b32  	%r75, %r41, 2147483632;
	neg.s32 	%r79, %r75;
	mul.wide.s32 	%rd37, %r2, 4;
	add.s64 	%rd38, %rd37, %rd4;
	add.s64 	%rd72, %rd38, 32;
	mov.f32 	%f388, %f379;
$L__BB2_6:
	.pragma "nounroll";
	ld.global.f32 	%f52, [%rd72+-32];
	abs.f32 	%f53, %f52;
	setp.equ.f32 	%p5, %f53, 0f7F800000;
	max.f32 	%f54, %f388, %f52;
	selp.f32 	%f55, %f388, %f54, %p5;
	ld.global.f32 	%f56, [%rd72+-28];
	abs.f32 	%f57, %f56;
	setp.equ.f32 	%p6, %f57, 0f7F800000;
	max.f32 	%f58, %f55, %f56;
	selp.f32 	%f59, %f55, %f58, %p6;
	ld.global.f32 	%f60, [%rd72+-24];
	abs.f32 	%f61, %f60;
	setp.equ.f32 	%p7, %f61, 0f7F800000;
	max.f32 	%f62, %f59, %f60;
	selp.f32 	%f63, %f59, %f62, %p7;
	ld.global.f32 	%f64, [%rd72+-20];
	abs.f32 	%f65, %f64;
	setp.equ.f32 	%p8, %f65, 0f7F800000;
	max.f32 	%f66, %f63, %f64;
	selp.f32 	%f67, %f63, %f66, %p8;
	ld.global.f32 	%f68, [%rd72+-16];
	abs.f32 	%f69, %f68;
	setp.equ.f32 	%p9, %f69, 0f7F800000;
	max.f32 	%f70, %f67, %f68;
	selp.f32 	%f71, %f67, %f70, %p9;
	ld.global.f32 	%f72, [%rd72+-12];
	abs.f32 	%f73, %f72;
	setp.equ.f32 	%p10, %f73, 0f7F800000;
	max.f32 	%f74, %f71, %f72;
	selp.f32 	%f75, %f71, %f74, %p10;
	ld.global.f32 	%f76, [%rd72+-8];
	abs.f32 	%f77, %f76;
	setp.equ.f32 	%p11, %f77, 0f7F800000;
	max.f32 	%f78, %f75, %f76;
	selp.f32 	%f79, %f75, %f78, %p11;
	ld.global.f32 	%f80, [%rd72+-4];
	abs.f32 	%f81, %f80;
	setp.equ.f32 	%p12, %f81, 0f7F800000;
	max.f32 	%f82, %f79, %f80;
	selp.f32 	%f83, %f79, %f82, %p12;
	ld.global.f32 	%f84, [%rd72];
	abs.f32 	%f85, %f84;
	setp.equ.f32 	%p13, %f85, 0f7F800000;
	max.f32 	%f86, %f83, %f84;
	selp.f32 	%f87, %f83, %f86, %p13;
	ld.global.f32 	%f88, [%rd72+4];
	abs.f32 	%f89, %f88;
	setp.equ.f32 	%p14, %f89, 0f7F800000;
	max.f32 	%f90, %f87, %f88;
	selp.f32 	%f91, %f87, %f90, %p14;
	ld.global.f32 	%f92, [%rd72+8];
	abs.f32 	%f93, %f92;
	setp.equ.f32 	%p15, %f93, 0f7F800000;
	max.f32 	%f94, %f91, %f92;
	selp.f32 	%f95, %f91, %f94, %p15;
	ld.global.f32 	%f96, [%rd72+12];
	abs.f32 	%f97, %f96;
	setp.equ.f32 	%p16, %f97, 0f7F800000;
	max.f32 	%f98, %f95, %f96;
	selp.f32 	%f99, %f95, %f98, %p16;
	ld.global.f32 	%f100, [%rd72+16];
	abs.f32 	%f101, %f100;
	setp.equ.f32 	%p17, %f101, 0f7F800000;
	max.f32 	%f102, %f99, %f100;
	selp.f32 	%f103, %f99, %f102, %p17;
	ld.global.f32 	%f104, [%rd72+20];
	abs.f32 	%f105, %f104;
	setp.equ.f32 	%p18, %f105, 0f7F800000;
	max.f32 	%f106, %f103, %f104;
	selp.f32 	%f107, %f103, %f106, %p18;
	ld.global.f32 	%f108, [%rd72+24];
	abs.f32 	%f109, %f108;
	setp.equ.f32 	%p19, %f109, 0f7F800000;
	max.f32 	%f110, %f107, %f108;
	selp.f32 	%f111, %f107, %f110, %p19;
	ld.global.f32 	%f112, [%rd72+28];
	abs.f32 	%f113, %f112;
	setp.equ.f32 	%p20, %f113, 0f7F800000;
	max.f32 	%f114, %f111, %f112;
	selp.f32 	%f388, %f111, %f114, %p20;
	add.s32 	%r79, %r79, 16;
	add.s64 	%rd72, %rd72, 64;
	setp.eq.s32 	%p21, %r79, 0;
	@%p21 bra 	$L__BB2_7;
	bra.uni 	$L__BB2_6;
$L__BB2_7:
	setp.eq.s32 	%p22, %r3, 0;
	@%p22 bra 	$L__BB2_16;
	and.b32  	%r7, %r41, 7;
	setp.lt.u32 	%p23, %r3, 8;
	@%p23 bra 	$L__BB2_10;
	mul.wide.u32 	%rd39, %r75, 4;
	add.s64 	%rd40, %rd6, %rd39;
	ld.global.f32 	%f116, [%rd40];
	abs.f32 	%f117, %f116;
	setp.equ.f32 	%p24, %f117, 0f7F800000;
	max.f32 	%f118, %f388, %f116;
	selp.f32 	%f119, %f388, %f118, %p24;
	ld.global.f32 	%f120, [%rd40+4];
	abs.f32 	%f121, %f120;
	setp.equ.f32 	%p25, %f121, 0f7F800000;
	max.f32 	%f122, %f119, %f120;
	selp.f32 	%f123, %f119, %f122, %p25;
	ld.global.f32 	%f124, [%rd40+8];
	abs.f32 	%f125, %f124;
	setp.equ.f32 	%p26, %f125, 0f7F800000;
	max.f32 	%f126, %f123, %f124;
	selp.f32 	%f127, %f123, %f126, %p26;
	ld.global.f32 	%f128, [%rd40+12];
	abs.f32 	%f129, %f128;
	setp.equ.f32 	%p27, %f129, 0f7F800000;
	max.f32 	%f130, %f127, %f128;
	selp.f32 	%f131, %f127, %f130, %p27;
	ld.global.f32 	%f132, [%rd40+16];
	abs.f32 	%f133, %f132;
	setp.equ.f32 	%p28, %f133, 0f7F800000;
	max.f32 	%f134, %f131, %f132;
	selp.f32 	%f135, %f131, %f134, %p28;
	ld.global.f32 	%f136, [%rd40+20];
	abs.f32 	%f137, %f136;
	setp.equ.f32 	%p29, %f137, 0f7F800000;
	max.f32 	%f138, %f135, %f136;
	selp.f32 	%f139, %f135, %f138, %p29;
	ld.global.f32 	%f140, [%rd40+24];
	abs.f32 	%f141, %f140;
	setp.equ.f32 	%p30, %f141, 0f7F800000;
	max.f32 	%f142, %f139, %f140;
	selp.f32 	%f143, %f139, %f142, %p30;
	ld.global.f32 	%f144, [%rd40+28];
	abs.f32 	%f145, %f144;
	setp.equ.f32 	%p31, %f145, 0f7F800000;
	max.f32 	%f146, %f143, %f144;
	selp.f32 	%f388, %f143, %f146, %p31;
	add.s32 	%r75, %r75, 8;
$L__BB2_10:
	setp.eq.s32 	%p32, %r7, 0;
	@%p32 bra 	$L__BB2_16;
	and.b32  	%r10, %r41, 3;
	setp.lt.u32 	%p33, %r7, 4;
	@%p33 bra 	$L__BB2_13;
	mul.wide.u32 	%rd41, %r75, 4;
	add.s64 	%rd42, %rd6, %rd41;
	ld.global.f32 	%f148, [%rd42];
	abs.f32 	%f149, %f148;
	setp.equ.f32 	%p34, %f149, 0f7F800000;
	max.f32 	%f150, %f388, %f148;
	selp.f32 	%f151, %f388, %f150, %p34;
	ld.global.f32 	%f152, [%rd42+4];
	abs.f32 	%f153, %f152;
	setp.equ.f32 	%p35, %f153, 0f7F800000;
	max.f32 	%f154, %f151, %f152;
	selp.f32 	%f155, %f151, %f154, %p35;
	ld.global.f32 	%f156, [%rd42+8];
	abs.f32 	%f157, %f156;
	setp.equ.f32 	%p36, %f157, 0f7F800000;
	max.f32 	%f158, %f155, %f156;
	selp.f32 	%f159, %f155, %f158, %p36;
	ld.global.f32 	%f160, [%rd42+12];
	abs.f32 	%f161, %f160;
	setp.equ.f32 	%p37, %f161, 0f7F800000;
	max.f32 	%f162, %f159, %f160;
	selp.f32 	%f388, %f159, %f162, %p37;
	add.s32 	%r75, %r75, 4;
$L__BB2_13:
	setp.eq.s32 	%p38, %r10, 0;
	@%p38 bra 	$L__BB2_16;
	mul.wide.s32 	%rd43, %r2, 4;
	mul.wide.u32 	%rd44, %r75, 4;
	add.s64 	%rd45, %rd43, %rd44;
	add.s64 	%rd71, %rd4, %rd45;
	neg.s32 	%r78, %r10;
$L__BB2_15:
	.pragma "nounroll";
	ld.global.f32 	%f163, [%rd71];
	abs.f32 	%f164, %f163;
	setp.equ.f32 	%p39, %f164, 0f7F800000;
	max.f32 	%f165, %f388, %f163;
	selp.f32 	%f388, %f388, %f165, %p39;
	add.s64 	%rd71, %rd71, 4;
	add.s32 	%r78, %r78, 1;
	setp.ne.s32 	%p40, %r78, 0;
	@%p40 bra 	$L__BB2_15;
$L__BB2_16:
	add.s64 	%rd11, %rd3, %rd36;
	setp.lt.s32 	%p41, %r41, 1;
	mov.f32 	%f390, 0f00000000;
	@%p41 bra 	$L__BB2_45;
	and.b32  	%r16, %r41, 3;
	setp.lt.u32 	%p42, %r41, 4;
	mov.f32 	%f390, 0f00000000;
	mov.b32 	%r81, 0;
	@%p42 bra 	$L__BB2_32;
	and.b32  	%r81, %r41, 2147483644;
	neg.s32 	%r80, %r81;
	mul.wide.s32 	%rd47, %r2, 4;
	add.s64 	%rd48, %rd47, 8;
	add.s64 	%rd74, %rd4, %rd48;
	add.s64 	%rd73, %rd3, %rd48;
	mov.f32 	%f390, 0f00000000;
$L__BB2_19:
	.pragma "nounroll";
	ld.global.f32 	%f19, [%rd74+-8];
	setp.gtu.f32 	%p43, %f19, 0fF149F2CA;
	abs.f32 	%f170, %f19;
	setp.ne.f32 	%p44, %f170, 0f7F800000;
	and.pred  	%p45, %p43, %p44;
	@%p45 bra 	$L__BB2_21;
	mov.b32 	%r50, 0;
	st.global.u32 	[%rd73+-8], %r50;
	bra.uni 	$L__BB2_22;
$L__BB2_21:
	sub.f32 	%f172, %f19, %f388;
	min.f32 	%f173, %f172, 0f42A00000;
	max.f32 	%f174, %f173, 0fC2A00000;
	fma.rn.f32 	%f175, %f174, 0f3BBB989D, 0f3F000000;
	cvt.sat.f32.f32 	%f176, %f175;
	mov.f32 	%f177, 0f4B400001;
	mov.f32 	%f178, 0f437C0000;
	fma.rm.f32 	%f179, %f176, %f178, %f177;
	add.f32 	%f180, %f179, 0fCB40007F;
	neg.f32 	%f181, %f180;
	fma.rn.f32 	%f182, %f174, 0f3FB8AA3B, %f181;
	fma.rn.f32 	%f183, %f174, 0f32A57060, %f182;
	mov.b32 	%r48, %f179;
	shl.b32 	%r49, %r48, 23;
	mov.b32 	%f184, %r49;
	ex2.approx.ftz.f32 	%f185, %f183;
	mul.f32 	%f186, %f185, %f184;
	st.global.f32 	[%rd73+-8], %f186;
	add.f32 	%f390, %f390, %f186;
$L__BB2_22:
	ld.global.f32 	%f22, [%rd74+-4];
	setp.le.f32 	%p46, %f22, 0fF149F2CA;
	abs.f32 	%f187, %f22;
	setp.equ.f32 	%p47, %f187, 0f7F800000;
	or.pred  	%p48, %p46, %p47;
	@%p48 bra 	$L__BB2_24;
	sub.f32 	%f189, %f22, %f388;
	min.f32 	%f190, %f189, 0f42A00000;
	max.f32 	%f191, %f190, 0fC2A00000;
	fma.rn.f32 	%f192, %f191, 0f3BBB989D, 0f3F000000;
	cvt.sat.f32.f32 	%f193, %f192;
	mov.f32 	%f194, 0f4B400001;
	mov.f32 	%f195, 0f437C0000;
	fma.rm.f32 	%f196, %f193, %f195, %f194;
	add.f32 	%f197, %f196, 0fCB40007F;
	neg.f32 	%f198, %f197;
	fma.rn.f32 	%f199, %f191, 0f3FB8AA3B, %f198;
	fma.rn.f32 	%f200, %f191, 0f32A57060, %f199;
	mov.b32 	%r51, %f196;
	shl.b32 	%r52, %r51, 23;
	mov.b32 	%f201, %r52;
	ex2.approx.ftz.f32 	%f202, %f200;
	mul.f32 	%f203, %f202, %f201;
	st.global.f32 	[%rd73+-4], %f203;
	add.f32 	%f390, %f390, %f203;
	bra.uni 	$L__BB2_25;
$L__BB2_24:
	mov.b32 	%r53, 0;
	st.global.u32 	[%rd73+-4], %r53;
$L__BB2_25:
	ld.global.f32 	%f25, [%rd74];
	setp.le.f32 	%p49, %f25, 0fF149F2CA;
	abs.f32 	%f204, %f25;
	setp.equ.f32 	%p50, %f204, 0f7F800000;
	or.pred  	%p51, %p49, %p50;
	@%p51 bra 	$L__BB2_27;
	sub.f32 	%f206, %f25, %f388;
	min.f32 	%f207, %f206, 0f42A00000;
	max.f32 	%f208, %f207, 0fC2A00000;
	fma.rn.f32 	%f209, %f208, 0f3BBB989D, 0f3F000000;
	cvt.sat.f32.f32 	%f210, %f209;
	mov.f32 	%f211, 0f4B400001;
	mov.f32 	%f212, 0f437C0000;
	fma.rm.f32 	%f213, %f210, %f212, %f211;
	add.f32 	%f214, %f213, 0fCB40007F;
	neg.f32 	%f215, %f214;
	fma.rn.f32 	%f216, %f208, 0f3FB8AA3B, %f215;
	fma.rn.f32 	%f217, %f208, 0f32A57060, %f216;
	mov.b32 	%r54, %f213;
	shl.b32 	%r55, %r54, 23;
	mov.b32 	%f218, %r55;
	ex2.approx.ftz.f32 	%f219, %f217;
	mul.f32 	%f220, %f219, %f218;
	st.global.f32 	[%rd73], %f220;
	add.f32 	%f390, %f390, %f220;
	bra.uni 	$L__BB2_28;
$L__BB2_27:
	mov.b32 	%r56, 0;
	st.global.u32 	[%rd73], %r56;
$L__BB2_28:
	ld.global.f32 	%f28, [%rd74+4];
	setp.le.f32 	%p52, %f28, 0fF149F2CA;
	abs.f32 	%f221, %f28;
	setp.equ.f32 	%p53, %f221, 0f7F800000;
	or.pred  	%p54, %p52, %p53;
	@%p54 bra 	$L__BB2_30;
	sub.f32 	%f223, %f28, %f388;
	min.f32 	%f224, %f223, 0f42A00000;
	max.f32 	%f225, %f224, 0fC2A00000;
	fma.rn.f32 	%f226, %f225, 0f3BBB989D, 0f3F000000;
	cvt.sat.f32.f32 	%f227, %f226;
	mov.f32 	%f228, 0f4B400001;
	mov.f32 	%f229, 0f437C0000;
	fma.rm.f32 	%f230, %f227, %f229, %f228;
	add.f32 	%f231, %f230, 0fCB40007F;
	neg.f32 	%f232, %f231;
	fma.rn.f32 	%f233, %f225, 0f3FB8AA3B, %f232;
	fma.rn.f32 	%f234, %f225, 0f32A57060, %f233;
	mov.b32 	%r57, %f230;
	shl.b32 	%r58, %r57, 23;
	mov.b32 	%f235, %r58;
	ex2.approx.ftz.f32 	%f236, %f234;
	mul.f32 	%f237, %f236, %f235;
	st.global.f32 	[%rd73+4], %f237;
	add.f32 	%f390, %f390, %f237;
	bra.uni 	$L__BB2_31;
$L__BB2_30:
	mov.b32 	%r59, 0;
	st.global.u32 	[%rd73+4], %r59;
$L__BB2_31:
	add.s32 	%r80, %r80, 4;
	add.s64 	%rd74, %rd74, 16;
	add.s64 	%rd73, %rd73, 16;
	setp.ne.s32 	%p55, %r80, 0;
	@%p55 bra 	$L__BB2_19;
$L__BB2_32:
	setp.eq.s32 	%p56, %r16, 0;
	@%p56 bra 	$L__BB2_45;
	setp.eq.s32 	%p57, %r16, 1;
	@%p57 bra 	$L__BB2_41;
	mul.wide.u32 	%rd49, %r81, 4;
	add.s64 	%rd20, %rd6, %rd49;
	ld.global.f32 	%f33, [%rd20];
	setp.le.f32 	%p58, %f33, 0fF149F2CA;
	abs.f32 	%f239, %f33;
	setp.equ.f32 	%p59, %f239, 0f7F800000;
	or.pred  	%p60, %p58, %p59;
	add.s64 	%rd21, %rd11, %rd49;
	@%p60 bra 	$L__BB2_36;
	sub.f32 	%f241, %f33, %f388;
	min.f32 	%f242, %f241, 0f42A00000;
	max.f32 	%f243, %f242, 0fC2A00000;
	fma.rn.f32 	%f244, %f243, 0f3BBB989D, 0f3F000000;
	cvt.sat.f32.f32 	%f245, %f244;
	mov.f32 	%f246, 0f4B400001;
	mov.f32 	%f247, 0f437C0000;
	fma.rm.f32 	%f248, %f245, %f247, %f246;
	add.f32 	%f249, %f248, 0fCB40007F;
	neg.f32 	%f250, %f249;
	fma.rn.f32 	%f251, %f243, 0f3FB8AA3B, %f250;
	fma.rn.f32 	%f252, %f243, 0f32A57060, %f251;
	mov.b32 	%r60, %f248;
	shl.b32 	%r61, %r60, 23;
	mov.b32 	%f253, %r61;
	ex2.approx.ftz.f32 	%f254, %f252;
	mul.f32 	%f255, %f254, %f253;
	st.global.f32 	[%rd21], %f255;
	add.f32 	%f390, %f390, %f255;
	bra.uni 	$L__BB2_37;
$L__BB2_36:
	mov.b32 	%r62, 0;
	st.global.u32 	[%rd21], %r62;
$L__BB2_37:
	ld.global.f32 	%f36, [%rd20+4];
	setp.le.f32 	%p61, %f36, 0fF149F2CA;
	abs.f32 	%f256, %f36;
	setp.equ.f32 	%p62, %f256, 0f7F800000;
	or.pred  	%p63, %p61, %p62;
	@%p63 bra 	$L__BB2_39;
	sub.f32 	%f258, %f36, %f388;
	min.f32 	%f259, %f258, 0f42A00000;
	max.f32 	%f260, %f259, 0fC2A00000;
	fma.rn.f32 	%f261, %f260, 0f3BBB989D, 0f3F000000;
	cvt.sat.f32.f32 	%f262, %f261;
	mov.f32 	%f263, 0f4B400001;
	mov.f32 	%f264, 0f437C0000;
	fma.rm.f32 	%f265, %f262, %f264, %f263;
	add.f32 	%f266, %f265, 0fCB40007F;
	neg.f32 	%f267, %f266;
	fma.rn.f32 	%f268, %f260, 0f3FB8AA3B, %f267;
	fma.rn.f32 	%f269, %f260, 0f32A57060, %f268;
	mov.b32 	%r63, %f265;
	shl.b32 	%r64, %r63, 23;
	mov.b32 	%f270, %r64;
	ex2.approx.ftz.f32 	%f271, %f269;
	mul.f32 	%f272, %f271, %f270;
	st.global.f32 	[%rd21+4], %f272;
	add.f32 	%f390, %f390, %f272;
	bra.uni 	$L__BB2_40;
$L__BB2_39:
	mov.b32 	%r65, 0;
	st.global.u32 	[%rd21+4], %r65;
$L__BB2_40:
	add.s32 	%r81, %r81, 2;
$L__BB2_41:
	and.b32  	%r66, %r41, 1;
	setp.eq.b32 	%p64, %r66, 1;
	not.pred 	%p65, %p64;
	@%p65 bra 	$L__BB2_45;
	mul.wide.u32 	%rd50, %r81, 4;
	add.s64 	%rd51, %rd6, %rd50;
	ld.global.f32 	%f41, [%rd51];
	setp.le.f32 	%p66, %f41, 0fF149F2CA;
	abs.f32 	%f273, %f41;
	setp.equ.f32 	%p67, %f273, 0f7F800000;
	or.pred  	%p68, %p66, %p67;
	@%p68 bra 	$L__BB2_44;
	sub.f32 	%f275, %f41, %f388;
	min.f32 	%f276, %f275, 0f42A00000;
	max.f32 	%f277, %f276, 0fC2A00000;
	fma.rn.f32 	%f278, %f277, 0f3BBB989D, 0f3F000000;
	cvt.sat.f32.f32 	%f279, %f278;
	mov.f32 	%f280, 0f4B400001;
	mov.f32 	%f281, 0f437C0000;
	fma.rm.f32 	%f282, %f279, %f281, %f280;
	add.f32 	%f283, %f282, 0fCB40007F;
	neg.f32 	%f284, %f283;
	fma.rn.f32 	%f285, %f277, 0f3FB8AA3B, %f284;
	fma.rn.f32 	%f286, %f277, 0f32A57060, %f285;
	mov.b32 	%r67, %f282;
	shl.b32 	%r68, %r67, 23;
	mov.b32 	%f287, %r68;
	ex2.approx.ftz.f32 	%f288, %f286;
	mul.f32 	%f289, %f288, %f287;
	add.s64 	%rd53, %rd11, %rd50;
	st.global.f32 	[%rd53], %f289;
	add.f32 	%f390, %f390, %f289;
	bra.uni 	$L__BB2_45;
$L__BB2_44:
	add.s64 	%rd55, %rd11, %rd50;
	mov.b32 	%r69, 0;
	st.global.u32 	[%rd55], %r69;
$L__BB2_45:
	setp.leu.f32 	%p69, %f380, 0f00000000;
	@%p69 bra 	$L__BB2_47;
	sub.f32 	%f290, %f379, %f388;
	fma.rn.f32 	%f291, %f290, 0f3BBB989D, 0f3F000000;
	cvt.sat.f32.f32 	%f292, %f291;
	mov.f32 	%f293, 0f4B400001;
	mov.f32 	%f294, 0f437C0000;
	fma.rm.f32 	%f295, %f292, %f294, %f293;
	add.f32 	%f296, %f295, 0fCB40007F;
	neg.f32 	%f297, %f296;
	fma.rn.f32 	%f298, %f290, 0f3FB8AA3B, %f297;
	fma.rn.f32 	%f299, %f290, 0f32A57060, %f298;
	mov.b32 	%r70, %f295;
	shl.b32 	%r71, %r70, 23;
	mov.b32 	%f300, %r71;
	ex2.approx.ftz.f32 	%f301, %f299;
	mul.f32 	%f302, %f301, %f300;
	fma.rn.f32 	%f390, %f380, %f302, %f390;
$L__BB2_47:
	setp.leu.f32 	%p70, %f380, 0f00000000;
	setp.leu.f32 	%p71, %f390, 0f00000000;
	mov.f32 	%f403, 0f00000000;
	or.pred  	%p72, %p70, %p71;
	@%p72 bra 	$L__BB2_49;
	sub.f32 	%f304, %f379, %f388;
	fma.rn.f32 	%f305, %f304, 0f3BBB989D, 0f3F000000;
	cvt.sat.f32.f32 	%f306, %f305;
	mov.f32 	%f307, 0f4B400001;
	mov.f32 	%f308, 0f437C0000;
	fma.rm.f32 	%f309, %f306, %f308, %f307;
	add.f32 	%f310, %f309, 0fCB40007F;
	neg.f32 	%f311, %f310;
	fma.rn.f32 	%f312, %f304, 0f3FB8AA3B, %f311;
	fma.rn.f32 	%f313, %f304, 0f32A57060, %f312;
	mov.b32 	%r72, %f309;
	shl.b32 	%r73, %r72, 23;
	mov.b32 	%f314, %r73;
	ex2.approx.ftz.f32 	%f315, %f313;
	mul.f32 	%f316, %f315, %f314;
	mul.f32 	%f317, %f380, %f316;
	div.rn.f32 	%f403, %f317, %f390;
$L__BB2_49:
	setp.gt.f32 	%p73, %f390, 0f00000000;
	setp.lt.s32 	%p74, %r41, 1;
	abs.f32 	%f318, %f403;
	setp.equ.f32 	%p75, %f318, 0f7F800000;
	selp.f32 	%f319, 0f00000000, %f403, %p75;
	cvta.to.global.u64 	%rd56, %rd30;
	mul.wide.s32 	%rd57, %r1, 4;
	add.s64 	%rd58, %rd56, %rd57;
	st.global.f32 	[%rd58], %f319;
	rcp.rn.f32 	%f320, %f390;
	selp.f32 	%f48, %f320, 0f00000000, %p73;
	@%p74 bra 	$L__BB2_62;
	and.b32  	%r26, %r41, 15;
	setp.lt.u32 	%p76, %r41, 16;
	mov.b32 	%r85, 0;
	@%p76 bra 	$L__BB2_53;
	and.b32  	%r85, %r41, 2147483632;
	neg.s32 	%r83, %r85;
	mul.wide.s32 	%rd59, %r2, 4;
	add.s64 	%rd60, %rd59, %rd3;
	add.s64 	%rd75, %rd60, 32;
$L__BB2_52:
	.pragma "nounroll";
	ld.global.f32 	%f321, [%rd75+-32];
	mul.f32 	%f322, %f48, %f321;
	st.global.f32 	[%rd75+-32], %f322;
	ld.global.f32 	%f323, [%rd75+-28];
	mul.f32 	%f324, %f48, %f323;
	st.global.f32 	[%rd75+-28], %f324;
	ld.global.f32 	%f325, [%rd75+-24];
	mul.f32 	%f326, %f48, %f325;
	st.global.f32 	[%rd75+-24], %f326;
	ld.global.f32 	%f327, [%rd75+-20];
	mul.f32 	%f328, %f48, %f327;
	st.global.f32 	[%rd75+-20], %f328;
	ld.global.f32 	%f329, [%rd75+-16];
	mul.f32 	%f330, %f48, %f329;
	st.global.f32 	[%rd75+-16], %f330;
	ld.global.f32 	%f331, [%rd75+-12];
	mul.f32 	%f332, %f48, %f331;
	st.global.f32 	[%rd75+-12], %f332;
	ld.global.f32 	%f333, [%rd75+-8];
	mul.f32 	%f334, %f48, %f333;
	st.global.f32 	[%rd75+-8], %f334;
	ld.global.f32 	%f335, [%rd75+-4];
	mul.f32 	%f336, %f48, %f335;
	st.global.f32 	[%rd75+-4], %f336;
	ld.global.f32 	%f337, [%rd75];
	mul.f32 	%f338, %f48, %f337;
	st.global.f32 	[%rd75], %f338;
	ld.global.f32 	%f339, [%rd75+4];
	mul.f32 	%f340, %f48, %f339;
	st.global.f32 	[%rd75+4], %f340;
	ld.global.f32 	%f341, [%rd75+8];
	mul.f32 	%f342, %f48, %f341;
	st.global.f32 	[%rd75+8], %f342;
	ld.global.f32 	%f343, [%rd75+12];
	mul.f32 	%f344, %f48, %f343;
	st.global.f32 	[%rd75+12], %f344;
	ld.global.f32 	%f345, [%rd75+16];
	mul.f32 	%f346, %f48, %f345;
	st.global.f32 	[%rd75+16], %f346;
	ld.global.f32 	%f347, [%rd75+20];
	mul.f32 	%f348, %f48, %f347;
	st.global.f32 	[%rd75+20], %f348;
	ld.global.f32 	%f349, [%rd75+24];
	mul.f32 	%f350, %f48, %f349;
	st.global.f32 	[%rd75+24], %f350;
	ld.global.f32 	%f351, [%rd75+28];
	mul.f32 	%f352, %f48, %f351;
	st.global.f32 	[%rd75+28], %f352;
	add.s32 	%r83, %r83, 16;
	add.s64 	%rd75, %rd75, 64;
	setp.ne.s32 	%p77, %r83, 0;
	@%p77 bra 	$L__BB2_52;
$L__BB2_53:
	setp.eq.s32 	%p78, %r26, 0;
	@%p78 bra 	$L__BB2_62;
	and.b32  	%r32, %r41, 7;
	setp.lt.u32 	%p79, %r26, 8;
	@%p79 bra 	$L__BB2_56;
	mul.wide.u32 	%rd61, %r85, 4;
	add.s64 	%rd62, %rd11, %rd61;
	ld.global.f32 	%f353, [%rd62];
	mul.f32 	%f354, %f48, %f353;
	st.global.f32 	[%rd62], %f354;
	ld.global.f32 	%f355, [%rd62+4];
	mul.f32 	%f356, %f48, %f355;
	st.global.f32 	[%rd62+4], %f356;
	ld.global.f32 	%f357, [%rd62+8];
	mul.f32 	%f358, %f48, %f357;
	st.global.f32 	[%rd62+8], %f358;
	ld.global.f32 	%f359, [%rd62+12];
	mul.f32 	%f360, %f48, %f359;
	st.global.f32 	[%rd62+12], %f360;
	ld.global.f32 	%f361, [%rd62+16];
	mul.f32 	%f362, %f48, %f361;
	st.global.f32 	[%rd62+16], %f362;
	ld.global.f32 	%f363, [%rd62+20];
	mul.f32 	%f364, %f48, %f363;
	st.global.f32 	[%rd62+20], %f364;
	ld.global.f32 	%f365, [%rd62+24];
	mul.f32 	%f366, %f48, %f365;
	st.global.f32 	[%rd62+24], %f366;
	ld.global.f32 	%f367, [%rd62+28];
	mul.f32 	%f368, %f48, %f367;
	st.global.f32 	[%rd62+28], %f368;
	add.s32 	%r85, %r85, 8;
$L__BB2_56:
	setp.eq.s32 	%p80, %r32, 0;
	@%p80 bra 	$L__BB2_62;
	and.b32  	%r35, %r41, 3;
	setp.lt.u32 	%p81, %r32, 4;
	@%p81 bra 	$L__BB2_59;
	mul.wide.u32 	%rd63, %r85, 4;
	add.s64 	%rd64, %rd11, %rd63;
	ld.global.f32 	%f369, [%rd64];
	mul.f32 	%f370, %f48, %f369;
	st.global.f32 	[%rd64], %f370;
	ld.global.f32 	%f371, [%rd64+4];
	mul.f32 	%f372, %f48, %f371;
	st.global.f32 	[%rd64+4], %f372;
	ld.global.f32 	%f373, [%rd64+8];
	mul.f32 	%f374, %f48, %f373;
	st.global.f32 	[%rd64+8], %f374;
	ld.global.f32 	%f375, [%rd64+12];
	mul.f32 	%f376, %f48, %f375;
	st.global.f32 	[%rd64+12], %f376;
	add.s32 	%r85, %r85, 4;
$L__BB2_59:
	setp.eq.s32 	%p82, %r35, 0;
	@%p82 bra 	$L__BB2_62;
	mul.wide.s32 	%rd65, %r2, 4;
	mul.wide.u32 	%rd66, %r85, 4;
	add.s64 	%rd67, %rd65, %rd66;
	add.s64 	%rd76, %rd3, %rd67;
	neg.s32 	%r87, %r35;
$L__BB2_61:
	.pragma "nounroll";
	ld.global.f32 	%f377, [%rd76];
	mul.f32 	%f378, %f48, %f377;
	st.global.f32 	[%rd76], %f378;
	add.s64 	%rd76, %rd76, 4;
	add.s32 	%r87, %r87, 1;
	setp.ne.s32 	%p83, %r87, 0;
	@%p83 bra 	$L__BB2_61;
$L__BB2_62:
	add.s64 	%rd69, %rd2, %rd57;
	st.global.f32 	[%rd69], %f388;
	add.s64 	%rd70, %rd1, %rd57;
	st.global.f32 	[%rd70], %f390;
$L__BB2_63:
	ret;

}
	// .globl	_Z27kernel_convert_fp16_to_fp32PK6__halfPfi
.visible .entry _Z27kernel_convert_fp16_to_fp32PK6__halfPfi(
	.param .u64 .ptr .align 1 _Z27kernel_convert_fp16_to_fp32PK6__halfPfi_param_0,
	.param .u64 .ptr .align 1 _Z27kernel_convert_fp16_to_fp32PK6__halfPfi_param_1,
	.param .u32 _Z27kernel_convert_fp16_to_fp32PK6__halfPfi_param_2
)
{
	.reg .pred 	%p<2>;
	.reg .b16 	%rs<2>;
	.reg .b32 	%r<6>;
	.reg .b32 	%f<2>;
	.reg .b64 	%rd<9>;

	ld.param.u64 	%rd1, [_Z27kernel_convert_fp16_to_fp32PK6__halfPfi_param_0];
	ld.param.u64 	%rd2, [_Z27kernel_convert_fp16_to_fp32PK6__halfPfi_param_1];
	ld.param.u32 	%r2, [_Z27kernel_convert_fp16_to_fp32PK6__halfPfi_param_2];
	mov.u32 	%r3, %ctaid.x;
	mov.u32 	%r4, %ntid.x;
	mov.u32 	%r5, %tid.x;
	mad.lo.s32 	%r1, %r3, %r4, %r5;
	setp.ge.s32 	%p1, %r1, %r2;
	@%p1 bra 	$L__BB3_2;
	cvta.to.global.u64 	%rd3, %rd1;
	cvta.to.global.u64 	%rd4, %rd2;
	mul.wide.s32 	%rd5, %r1, 2;
	add.s64 	%rd6, %rd3, %rd5;
	ld.global.u16 	%rs1, [%rd6];
	// begin inline asm
	{  cvt.f32.f16 %f1, %rs1;}

	// end inline asm
	mul.wide.s32 	%rd7, %r1, 4;
	add.s64 	%rd8, %rd4, %rd7;
	st.global.f32 	[%rd8], %f1;
$L__BB3_2:
	ret;

}
	// .globl	_Z27kernel_convert_fp32_to_fp16PKfP6__halfi
.visible .entry _Z27kernel_convert_fp32_to_fp16PKfP6__halfi(
	.param .u64 .ptr .align 1 _Z27kernel_convert_fp32_to_fp16PKfP6__halfi_param_0,
	.param .u64 .ptr .align 1 _Z27kernel_convert_fp32_to_fp16PKfP6__halfi_param_1,
	.param .u32 _Z27kernel_convert_fp32_to_fp16PKfP6__halfi_param_2
)
{
	.reg .pred 	%p<2>;
	.reg .b16 	%rs<2>;
	.reg .b32 	%r<6>;
	.reg .b32 	%f<2>;
	.reg .b64 	%rd<9>;

	ld.param.u64 	%rd1, [_Z27kernel_convert_fp32_to_fp16PKfP6__halfi_param_0];
	ld.param.u64 	%rd2, [_Z27kernel_convert_fp32_to_fp16PKfP6__halfi_param_1];
	ld.param.u32 	%r2, [_Z27kernel_convert_fp32_to_fp16PKfP6__halfi_param_2];
	mov.u32 	%r3, %ctaid.x;
	mov.u32 	%r4, %ntid.x;
	mov.u32 	%r5, %tid.x;
	mad.lo.s32 	%r1, %r3, %r4, %r5;
	setp.ge.s32 	%p1, %r1, %r2;
	@%p1 bra 	$L__BB4_2;
	cvta.to.global.u64 	%rd3, %rd1;
	cvta.to.global.u64 	%rd4, %rd2;
	mul.wide.s32 	%rd5, %r1, 4;
	add.s64 	%rd6, %rd3, %rd5;
	ld.global.f32 	%f1, [%rd6];
	// begin inline asm
	{  cvt.rn.f16.f32 %rs1, %f1;}

	// end inline asm
	mul.wide.s32 	%rd7, %r1, 2;
	add.s64 	%rd8, %rd4, %rd7;
	st.global.u16 	[%rd8], %rs1;
$L__BB4_2:
	ret;

}
	// .globl	_Z16kernel_check_nanPKfiPi
.visible .entry _Z16kernel_check_nanPKfiPi(
	.param .u64 .ptr .align 1 _Z16kernel_check_nanPKfiPi_param_0,
	.param .u32 _Z16kernel_check_nanPKfiPi_param_1,
	.param .u64 .ptr .align 1 _Z16kernel_check_nanPKfiPi_param_2
)
{
	.reg .pred 	%p<3>;
	.reg .b32 	%r<7>;
	.reg .b32 	%f<3>;
	.reg .b64 	%rd<7>;

	ld.param.u64 	%rd1, [_Z16kernel_check_nanPKfiPi_param_0];
	ld.param.u32 	%r2, [_Z16kernel_check_nanPKfiPi_param_1];
	ld.param.u64 	%rd2, [_Z16kernel_check_nanPKfiPi_param_2];
	mov.u32 	%r3, %ctaid.x;
	mov.u32 	%r4, %ntid.x;
	mov.u32 	%r5, %tid.x;
	mad.lo.s32 	%r1, %r3, %r4, %r5;
	setp.ge.s32 	%p1, %r1, %r2;
	@%p1 bra 	$L__BB5_3;
	cvta.to.global.u64 	%rd3, %rd1;
	mul.wide.s32 	%rd4, %r1, 4;
	add.s64 	%rd5, %rd3, %rd4;
	ld.global.f32 	%f1, [%rd5];
	abs.f32 	%f2, %f1;
	setp.ne.f32 	%p2, %f2, 0f7F800000;
	@%p2 bra 	$L__BB5_3;
	cvta.to.global.u64 	%rd6, %rd2;
	atom.global.exch.b32 	%r6, [%rd6], 1;
$L__BB5_3:
	ret;

}


// ===== COMPILED SASS (sm_100) =====

	.target	sm_100

	.elftype	@"ET_EXEC"


//--------------------- .note.nv.tkinfo           --------------------------
	.section	.note.nv.tkinfo,"",@"SHT_NOTE"
	.sectionflags	@"SHF_NOTE_NV_TKINFO"
	.tkinfo
        /*0018*/ 	.word	0x00000002
        /*0030*/ 	.string	""
        /*0030*/ 	.string	"ptxas"
        /*0030*/ 	.string	"Cuda compilation tools, release 13.0, V13.0.88"
        /*0030*/ 	.string	"Build cuda_13.0.r13.0/compiler.36424714_0"
        /*0030*/ 	.string	"-arch sm_100 -m 64 "



//--------------------- .note.nv.cuinfo           --------------------------
	.section	.note.nv.cuinfo,"",@"SHT_NOTE"
	.sectionflags	@"SHF_NOTE_NV_CUINFO"
        /*0018*/ 	.short	0x0002
        /*001a*/ 	.short	0x0064
        /*001c*/ 	.short	0x0082
	.zero		2


//--------------------- .nv.info                  --------------------------
	.section	.nv.info,"",@"SHT_CUDA_INFO"
	.align	4


	//----- nvinfo : EIATTR_REGCOUNT
	.align		4
        /*0000*/ 	.byte	0x04, 0x2f
        /*0002*/ 	.short	(.L_1 - .L_0)
	.align		4
.L_0:
        /*0004*/ 	.word	index@(_Z17kernel_fill_floatPfif)
        /*0008*/ 	.word	0x0000000a


	//----- nvinfo : EIATTR_FRAME_SIZE
	.align		4
.L_1:
        /*000c*/ 	.byte	0x04, 0x11
        /*000e*/ 	.short	(.L_3 - .L_2)
	.align		4
.L_2:
        /*0010*/ 	.word	index@(_Z17kernel_fill_floatPfif)
        /*0014*/ 	.word	0x00000000


	//----- nvinfo : EIATTR_REGCOUNT
	.align		4
.L_3:
        /*0018*/ 	.byte	0x04, 0x2f
        /*001a*/ 	.short	(.L_5 - .L_4)
	.align		4
.L_4:
        /*001c*/ 	.word	index@(_Z22kernel_scale_rows_halfP6__halfPKfii)
        /*0020*/ 	.word	0x00000008


	//----- nvinfo : EIATTR_FRAME_SIZE
	.align		4
.L_5:
        /*0024*/ 	.byte	0x04, 0x11
        /*0026*/ 	.short	(.L_7 - .L_6)
	.align		4
.L_6:
        /*0028*/ 	.word	index@(_Z22kernel_scale_rows_halfP6__halfPKfii)
        /*002c*/ 	.word	0x00000000


	//----- nvinfo : EIATTR_REGCOUNT
	.align		4
.L_7:
        /*0030*/ 	.byte	0x04, 0x2f
        /*0032*/ 	.short	(.L_9 - .L_8)
	.align		4
.L_8:
        /*0034*/ 	.word	index@(_Z27kernel_online_softmax_blockPKfPfS1_S1_S1_iib)
        /*0038*/ 	.word	0x00000020


	//----- nvinfo : EIATTR_FRAME_SIZE
	.align		4
.L_9:
        /*003c*/ 	.byte	0x04, 0x11
        /*003e*/ 	.short	(.L_11 - .L_10)
	.align		4
.L_10:
        /*0040*/ 	.word	index@($__internal_1_$__cuda_sm3x_div_rn_noftz_f32_slowpath)
        /*0044*/ 	.word	0x00000000


	//----- nvinfo : EIATTR_FRAME_SIZE
	.align		4
.L_11:
        /*0048*/ 	.byte	0x04, 0x11
        /*004a*/ 	.short	(.L_13 - .L_12)
	.align		4
.L_12:
        /*004c*/ 	.word	index@($__internal_0_$__cuda_sm20_rcp_rn_f32_slowpath)
        /*0050*/ 	.word	0x00000000


	//----- nvinfo : EIATTR_FRAME_SIZE
	.align		4
.L_13:
        /*0054*/ 	.byte	0x04, 0x11
        /*0056*/ 	.short	(.L_15 - .L_14)
	.align		4
.L_14:
        /*0058*/ 	.word	index@(_Z27kernel_online_softmax_blockPKfPfS1_S1_S1_iib)
        /*005c*/ 	.word	0x00000000


	//----- nvinfo : EIATTR_REGCOUNT
	.align		4
.L_15:
        /*0060*/ 	.byte	0x04, 0x2f
        /*0062*/ 	.short	(.L_17 - .L_16)
	.align		4
.L_16:
        /*0064*/ 	.word	index@(_Z27kernel_convert_fp16_to_fp32PK6__halfPfi)
        /*0068*/ 	.word	0x0000000a


	//----- nvinfo : EIATTR_FRAME_SIZE
	.align		4
.L_17:
        /*006c*/ 	.byte	0x04, 0x11
        /*006e*/ 	.short	(.L_19 - .L_18)
	.align		4
.L_18:
        /*0070*/ 	.word	index@(_Z27kernel_convert_fp16_to_fp32PK6__halfPfi)
        /*0074*/ 	.word	0x00000000


	//----- nvinfo : EIATTR_REGCOUNT
	.align		4
.L_19:
        /*0078*/ 	.byte	0x04, 0x2f
        /*007a*/ 	.short	(.L_21 - .L_20)
	.align		4
.L_20:
        /*007c*/ 	.word	index@(_Z27kernel_convert_fp32_to_fp16PKfP6__halfi)
        /*0080*/ 	.word	0x0000000a


	//----- nvinfo : EIATTR_FRAME_SIZE
	.align		4
.L_21:
        /*0084*/ 	.byte	0x04, 0x11
        /*0086*/ 	.short	(.L_23 - .L_22)
	.align		4
.L_22:
        /*0088*/ 	.word	index@(_Z27kernel_convert_fp32_to_fp16PKfP6__halfi)
        /*008c*/ 	.word	0x00000000


	//----- nvinfo : EIATTR_REGCOUNT
	.align		4
.L_23:
        /*0090*/ 	.byte	0x04, 0x2f
        /*0092*/ 	.short	(.L_25 - .L_24)
	.align		4
.L_24:
        /*0094*/ 	.word	index@(_Z16kernel_check_nanPKfiPi)
        /*0098*/ 	.word	0x00000008


	//----- nvinfo : EIATTR_FRAME_SIZE
	.align		4
.L_25:
        /*009c*/ 	.byte	0x04, 0x11
        /*009e*/ 	.short	(.L_27 - .L_26)
	.align		4
.L_26:
        /*00a0*/ 	.word	index@(_Z16kernel_check_nanPKfiPi)
        /*00a4*/ 	.word	0x00000000


	//----- nvinfo : EIATTR_MIN_STACK_SIZE
	.align		4
.L_27:
        /*00a8*/ 	.byte	0x04, 0x12
        /*00aa*/ 	.short	(.L_29 - .L_28)
	.align		4
.L_28:
        /*00ac*/ 	.word	index@(_Z16kernel_check_nanPKfiPi)
        /*00b0*/ 	.word	0x00000000


	//----- nvinfo : EIATTR_MIN_STACK_SIZE
	.align		4
.L_29:
        /*00b4*/ 	.byte	0x04, 0x12
        /*00b6*/ 	.short	(.L_31 - .L_30)
	.align		4
.L_30:
        /*00b8*/ 	.word	index@(_Z27kernel_convert_fp32_to_fp16PKfP6__halfi)
        /*00bc*/ 	.word	0x00000000


	//----- nvinfo : EIATTR_MIN_STACK_SIZE
	.align		4
.L_31:
        /*00c0*/ 	.byte	0x04, 0x12
        /*00c2*/ 	.short	(.L_33 - .L_32)
	.align		4
.L_32:
        /*00c4*/ 	.word	index@(_Z27kernel_convert_fp16_to_fp32PK6__halfPfi)
        /*00c8*/ 	.word	0x00000000


	//----- nvinfo : EIATTR_MIN_STACK_SIZE
	.align		4
.L_33:
        /*00cc*/ 	.byte	0x04, 0x12
        /*00ce*/ 	.short	(.L_35 - .L_34)
	.align		4
.L_34:
        /*00d0*/ 	.word	index@(_Z27kernel_online_softmax_blockPKfPfS1_S1_S1_iib)
        /*00d4*/ 	.word	0x00000000


	//----- nvinfo : EIATTR_MIN_STACK_SIZE
	.align		4
.L_35:
        /*00d8*/ 	.byte	0x04, 0x12
        /*00da*/ 	.short	(.L_37 - .L_36)
	.align		4
.L_36:
        /*00dc*/ 	.word	index@(_Z22kernel_scale_rows_halfP6__halfPKfii)
        /*00e0*/ 	.word	0x00000000


	//----- nvinfo : EIATTR_MIN_STACK_SIZE
	.align		4
.L_37:
        /*00e4*/ 	.byte	0x04, 0x12
        /*00e6*/ 	.short	(.L_39 - .L_38)
	.align		4
.L_38:
        /*00e8*/ 	.word	index@(_Z17kernel_fill_floatPfif)
        /*00ec*/ 	.word	0x00000000
.L_39:


//--------------------- .nv.compat                --------------------------
	.section	.nv.compat,"",@"SHT_CUDA_COMPAT_INFO"
	.align	4
        /*0000*/ 	.byte	0x02, 0x09, 0x00, 0x00, 0x02, 0x02, 0x01, 0x00, 0x02, 0x05, 0x05, 0x00, 0x03, 0x07, 0x01, 0x01
        /*0010*/ 	.byte	0x02, 0x03, 0x00, 0x00, 0x02, 0x06, 0x01, 0x00, 0x04, 0x0b, 0x08, 0x00, 0x01, 0x00, 0x00, 0x00
        /*0020*/ 	.byte	0x00, 0x00, 0x00, 0x00


//--------------------- .nv.info._Z16kernel_check_nanPKfiPi --------------------------
	.section	.nv.info._Z16kernel_check_nanPKfiPi,"",@"SHT_CUDA_INFO"
	.sectionflags	@""
	.align	4


	//----- nvinfo : EIATTR_CUDA_API_VERSION
	.align		4
        /*0000*/ 	.byte	0x04, 0x37
        /*0002*/ 	.short	(.L_41 - .L_40)
.L_40:
        /*0004*/ 	.word	0x00000082


	//----- nvinfo : EIATTR_KPARAM_INFO
	.align		4
.L_41:
        /*0008*/ 	.byte	0x04, 0x17
        /*000a*/ 	.short	(.L_43 - .L_42)
.L_42:
        /*000c*/ 	.word	0x00000000
        /*0010*/ 	.short	0x0002
        /*0012*/ 	.short	0x0010
        /*0014*/ 	.byte	0x00, 0xf5, 0x21, 0x00


	//----- nvinfo : EIATTR_KPARAM_INFO
	.align		4
.L_43:
        /*0018*/ 	.byte	0x04, 0x17
        /*001a*/ 	.short	(.L_45 - .L_44)
.L_44:
        /*001c*/ 	.word	0x00000000
        /*0020*/ 	.short	0x0001
        /*0022*/ 	.short	0x0008
        /*0024*/ 	.byte	0x00, 0xf0, 0x11, 0x00


	//----- nvinfo : EIATTR_KPARAM_INFO
	.align		4
.L_45:
        /*0028*/ 	.byte	0x04, 0x17
        /*002a*/ 	.short	(.L_47 - .L_46)
.L_46:
        /*002c*/ 	.word	0x00000000
        /*0030*/ 	.short	0x0000
        /*0032*/ 	.short	0x0000
        /*0034*/ 	.byte	0x00, 0xf5, 0x21, 0x00


	//----- nvinfo : EIATTR_SPARSE_MMA_MASK
	.align		4
.L_47:
        /*0038*/ 	.byte	0x03, 0x50
        /*003a*/ 	.short	0x0000


	//----- nvinfo : EIATTR_MAXREG_COUNT
	.align		4
        /*003c*/ 	.byte	0x03, 0x1b
        /*003e*/ 	.short	0x00ff


	//----- nvinfo : EIATTR_MERCURY_ISA_VERSION
	.align		4
        /*0040*/ 	.byte	0x03, 0x5f
        /*0042*/ 	.short	0x0101


	//----- nvinfo : EIATTR_VRC_CTA_INIT_COUNT
	.align		4
        /*0044*/ 	.byte	0x02, 0x4a
	.zero		1
	.zero		1


	//----- nvinfo : EIATTR_EXIT_INSTR_OFFSETS
	.align		4
        /*0048*/ 	.byte	0x04, 0x1c
        /*004a*/ 	.short	(.L_49 - .L_48)


	//   ....[0]....
.L_48:
        /*004c*/ 	.word	0x00000070


	//   ....[1]....
        /*0050*/ 	.word	0x000000d0


	//   ....[2]....
        /*0054*/ 	.word	0x00000110


	//----- nvinfo : EIATTR_CBANK_PARAM_SIZE
	.align		4
.L_49:
        /*0058*/ 	.byte	0x03, 0x19
        /*005a*/ 	.short	0x0018


	//----- nvinfo : EIATTR_PARAM_CBANK
	.align		4
        /*005c*/ 	.byte	0x04, 0x0a
        /*005e*/ 	.short	(.L_51 - .L_50)
	.align		4
.L_50:
        /*0060*/ 	.word	index@(.nv.constant0._Z16kernel_check_nanPKfiPi)
        /*0064*/ 	.short	0x0380
        /*0066*/ 	.short	0x0018


	//----- nvinfo : EIATTR_SW_WAR
	.align		4
.L_51:
        /*0068*/ 	.byte	0x04, 0x36
        /*006a*/ 	.short	(.L_53 - .L_52)
.L_52:
        /*006c*/ 	.word	0x00000008
.L_53:


//--------------------- .nv.info._Z27kernel_convert_fp32_to_fp16PKfP6__halfi --------------------------
	.section	.nv.info._Z27kernel_convert_fp32_to_fp16PKfP6__halfi,"",@"SHT_CUDA_INFO"
	.sectionflags	@""
	.align	4


	//----- nvinfo : EIATTR_CUDA_API_VERSION
	.align		4
        /*0000*/ 	.byte	0x04, 0x37
        /*0002*/ 	.short	(.L_55 - .L_54)
.L_54:
        /*0004*/ 	.word	0x00000082


	//----- nvinfo : EIATTR_KPARAM_INFO
	.align		4
.L_55:
        /*0008*/ 	.byte	0x04, 0x17
        /*000a*/ 	.short	(.L_57 - .L_56)
.L_56:
        /*000c*/ 	.word	0x00000000
        /*0010*/ 	.short	0x0002
        /*0012*/ 	.short	0x0010
        /*0014*/ 	.byte	0x00, 0xf0, 0x11, 0x00


	//----- nvinfo : EIATTR_KPARAM_INFO
	.align		4
.L_57:
        /*0018*/ 	.byte	0x04, 0x17
        /*001a*/ 	.short	(.L_59 - .L_58)
.L_58:
        /*001c*/ 	.word	0x00000000
        /*0020*/ 	.short	0x0001
        /*0022*/ 	.short	0x0008
        /*0024*/ 	.byte	0x00, 0xf5, 0x21, 0x00


	//----- nvinfo : EIATTR_KPARAM_INFO
	.align		4
.L_59:
        /*0028*/ 	.byte	0x04, 0x17
        /*002a*/ 	.short	(.L_61 - .L_60)
.L_60:
        /*002c*/ 	.word	0x00000000
        /*0030*/ 	.short	0x0000
        /*0032*/ 	.short	0x0000
        /*0034*/ 	.byte	0x00, 0xf5, 0x21, 0x00


	//----- nvinfo : EIATTR_SPARSE_MMA_MASK
	.align		4
.L_61:
        /*0038*/ 	.byte	0x03, 0x50
        /*003a*/ 	.short	0x0000


	//----- nvinfo : EIATTR_MAXREG_COUNT
	.align		4
        /*003c*/ 	.byte	0x03, 0x1b
        /*003e*/ 	.short	0x00ff


	//----- nvinfo : EIATTR_MERCURY_ISA_VERSION
	.align		4
        /*0040*/ 	.byte	0x03, 0x5f
        /*0042*/ 	.short	0x0101


	//----- nvinfo : EIATTR_VRC_CTA_INIT_COUNT
	.align		4
        /*0044*/ 	.byte	0x02, 0x4a
	.zero		1
	.zero		1


	//----- nvinfo : EIATTR_EXIT_INSTR_OFFSETS
	.align		4
        /*0048*/ 	.byte	0x04, 0x1c
        /*004a*/ 	.short	(.L_63 - .L_62)


	//   ....[0]....
.L_62:
        /*004c*/ 	.word	0x00000070


	//   ....[1]....
        /*0050*/ 	.word	0x00000100


	//----- nvinfo : EIATTR_CBANK_PARAM_SIZE
	.align		4
.L_63:
        /*0054*/ 	.byte	0x03, 0x19
        /*0056*/ 	.short	0x0014


	//----- nvinfo : EIATTR_PARAM_CBANK
	.align		4
        /*0058*/ 	.byte	0x04, 0x0a
        /*005a*/ 	.short	(.L_65 - .L_64)
	.align		4
.L_64:
        /*005c*/ 	.word	index@(.nv.constant0._Z27kernel_convert_fp32_to_fp16PKfP6__halfi)
        /*0060*/ 	.short	0x0380
        /*0062*/ 	.short	0x0014


	//----- nvinfo : EIATTR_SW_WAR
	.align		4
.L_65:
        /*0064*/ 	.byte	0x04, 0x36
        /*0066*/ 	.short	(.L_67 - .L_66)
.L_66:
        /*0068*/ 	.word	0x00000008
.L_67:


//--------------------- .nv.info._Z27kernel_convert_fp16_to_fp32PK6__halfPfi --------------------------
	.section	.nv.info._Z27kernel_convert_fp16_to_fp32PK6__halfPfi,"",@"SHT_CUDA_INFO"
	.sectionflags	@""
	.align	4


	//----- nvinfo : EIATTR_CUDA_API_VERSION
	.align		4
        /*0000*/ 	.byte	0x04, 0x37
        /*0002*/ 	.short	(.L_69 - .L_68)
.L_68:
        /*0004*/ 	.word	0x00000082


	//----- nvinfo : EIATTR_KPARAM_INFO
	.align		4
.L_69:
        /*0008*/ 	.byte	0x04, 0x17
        /*000a*/ 	.short	(.L_71 - .L_70)
.L_70:
        /*000c*/ 	.word	0x00000000
        /*0010*/ 	.short	0x0002
        /*0012*/ 	.short	0x0010
        /*0014*/ 	.byte	0x00, 0xf0, 0x11, 0x00


	//----- nvinfo : EIATTR_KPARAM_INFO
	.align		4
.L_71:
        /*0018*/ 	.byte	0x04, 0x17
        /*001a*/ 	.short	(.L_73 - .L_72)
.L_72:
        /*001c*/ 	.word	0x00000000
        /*0020*/ 	.short	0x0001
        /*0022*/ 	.short	0x0008
        /*0024*/ 	.byte	0x00, 0xf5, 0x21, 0x00


	//----- nvinfo : EIATTR_KPARAM_INFO
	.align		4
.L_73:
        /*0028*/ 	.byte	0x04, 0x17
        /*002a*/ 	.short	(.L_75 - .L_74)
.L_74:
        /*002c*/ 	.word	0x00000000
        /*0030*/ 	.short	0x0000
        /*0032*/ 	.short	0x0000
        /*0034*/ 	.byte	0x00, 0xf5, 0x21, 0x00


	//----- nvinfo : EIATTR_SPARSE_MMA_MASK
	.align		4
.L_75:
        /*0038*/ 	.byte	0x03, 0x50
        /*003a*/ 	.short	0x0000


	//----- nvinfo : EIATTR_MAXREG_COUNT
	.align		4
        /*003c*/ 	.byte	0x03, 0x1b
        /*003e*/ 	.short	0x00ff


	//----- nvinfo : EIATTR_MERCURY_ISA_VERSION
	.align		4
        /*0040*/ 	.byte	0x03, 0x5f
        /*0042*/ 	.short	0x0101


	//----- nvinfo : EIATTR_VRC_CTA_INIT_COUNT
	.align		4
        /*0044*/ 	.byte	0x02, 0x4a
	.zero		1
	.zero		1


	//----- nvinfo : EIATTR_EXIT_INSTR_OFFSETS
	.align		4
        /*0048*/ 	.byte	0x04, 0x1c
        /*004a*/ 	.short	(.L_77 - .L_76)


	//   ....[0]....
.L_76:
        /*004c*/ 	.word	0x00000070


	//   ....[1]....
        /*0050*/ 	.word	0x00000100


	//----- nvinfo : EIATTR_CBANK_PARAM_SIZE
	.align		4
.L_77:
        /*0054*/ 	.byte	0x03, 0x19
        /*0056*/ 	.short	0x0014


	//----- nvinfo : EIATTR_PARAM_CBANK
	.align		4
        /*0058*/ 	.byte	0x04, 0x0a
        /*005a*/ 	.short	(.L_79 - .L_78)
	.align		4
.L_78:
        /*005c*/ 	.word	index@(.nv.constant0._Z27kernel_convert_fp16_to_fp32PK6__halfPfi)
        /*0060*/ 	.short	0x0380
        /*0062*/ 	.short	0x0014


	//----- nvinfo : EIATTR_SW_WAR
	.align		4
.L_79:
        /*0064*/ 	.byte	0x04, 0x36
        /*0066*/ 	.short	(.L_81 - .L_80)
.L_80:
        /*0068*/ 	.word	0x00000008
.L_81:


//--------------------- .nv.info._Z27kernel_online_softmax_blockPKfPfS1_S1_S1_iib --------------------------
	.section	.nv.info._Z27kernel_online_softmax_blockPKfPfS1_S1_S1_iib,"",@"SHT_CUDA_INFO"
	.sectionflags	@""
	.align	4


	//----- nvinfo : EIATTR_CUDA_API_VERSION
	.align		4
        /*0000*/ 	.byte	0x04, 0x37
        /*0002*/ 	.short	(.L_83 - .L_82)
.L_82:
        /*0004*/ 	.word	0x00000082


	//----- nvinfo : EIATTR_KPARAM_INFO
	.align		4
.L_83:
        /*0008*/ 	.byte	0x04, 0x17
        /*000a*/ 	.short	(.L_85 - .L_84)
.L_84:
        /*000c*/ 	.word	0x00000000
        /*0010*/ 	.short	0x0007
        /*0012*/ 	.short	0x0030
        /*0014*/ 	.byte	0x00, 0xf0, 0x05, 0x00


	//----- nvinfo : EIATTR_KPARAM_INFO
	.align		4
.L_85:
        /*0018*/ 	.byte	0x04, 0x17
        /*001a*/ 	.short	(.L_87 - .L_86)
.L_86:
        /*001c*/ 	.word	0x00000000
        /*0020*/ 	.short	0x0006
        /*0022*/ 	.short	0x002c
        /*0024*/ 	.byte	0x00, 0xf0, 0x11, 0x00


	//----- nvinfo : EIATTR_KPARAM_INFO
	.align		4
.L_87:
        /*0028*/ 	.byte	0x04, 0x17
        /*002a*/ 	.short	(.L_89 - .L_88)
.L_88:
        /*002c*/ 	.word	0x00000000
        /*0030*/ 	.short	0x0005
        /*0032*/ 	.short	0x0028
        /*0034*/ 	.byte	0x00, 0xf0, 0x11, 0x00


	//----- nvinfo : EIATTR_KPARAM_INFO
	.align		4
.L_89:
        /*0038*/ 	.byte	0x04, 0x17
        /*003a*/ 	.short	(.L_91 - .L_90)
.L_90:
        /*003c*/ 	.word	0x00000000
        /*0040*/ 	.short	0x0004
        /*0042*/ 	.short	0x0020
        /*0044*/ 	.byte	0x00, 0xf5, 0x21, 0x00


	//----- nvinfo : EIATTR_KPARAM_INFO
	.align		4
.L_91:
        /*0048*/ 	.byte	0x04, 0x17
        /*004a*/ 	.short	(.L_93 - .L_92)
.L_92:
        /*004c*/ 	.word	0x00000000
        /*0050*/ 	.short	0x0003
        /*0052*/ 	.short	0x0018
        /*0054*/ 	.byte	0x00, 0xf5, 0x21, 0x00


	//----- nvinfo : EIATTR_KPARAM_INFO
	.align		4
.L_93:
        /*0058*/ 	.byte	0x04, 0x17
        /*005a*/ 	.short	(.L_95 - .L_94)
.L_94:
        /*005c*/ 	.word	0x00000000
        /*0060*/ 	.short	0x0002
        /*0062*/ 	.short	0x0010
        /*0064*/ 	.byte	0x00, 0xf5, 0x21, 0x00


	//----- nvinfo : EIATTR_KPARAM_INFO
	.align		4
.L_95:
        /*0068*/ 	.byte	0x04, 0x17
        /*006a*/ 	.short	(.L_97 - .L_96)
.L_96:
        /*006c*/ 	.word	0x00000000
        /*0070*/ 	.short	0x0001
        /*0072*/ 	.short	0x0008
        /*0074*/ 	.byte	0x00, 0xf5, 0x21, 0x00


	//----- nvinfo : EIATTR_KPARAM_INFO
	.align		4
.L_97:
        /*0078*/ 	.byte	0x04, 0x17
        /*007a*/ 	.short	(.L_99 - .L_98)
.L_98:
        /*007c*/ 	.word	0x00000000
        /*0080*/ 	.short	0x0000
        /*0082*/ 	.short	0x0000
        /*0084*/ 	.byte	0x00, 0xf5, 0x21, 0x00


	//----- nvinfo : EIATTR_SPARSE_MMA_MASK
	.align		4
.L_99:
        /*0088*/ 	.byte	0x03, 0x50
        /*008a*/ 	.short	0x0000


	//----- nvinfo : EIATTR_MAXREG_COUNT
	.align		4
        /*008c*/ 	.byte	0x03, 0x1b
        /*008e*/ 	.short	0x00ff


	//----- nvinfo : EIATTR_MERCURY_ISA_VERSION
	.align		4
        /*0090*/ 	.byte	0x03, 0x5f
        /*0092*/ 	.short	0x0101


	//----- nvinfo : EIATTR_VRC_CTA_INIT_COUNT
	.align		4
        /*0094*/ 	.byte	0x02, 0x4a
	.zero		1
	.zero		1


	//----- nvinfo : EIATTR_EXIT_INSTR_OFFSETS
	.align		4
        /*0098*/ 	.byte	0x04, 0x1c
        /*009a*/ 	.short	(.L_101 - .L_100)


	//   ....[0]....
.L_100:
        /*009c*/ 	.word	0x00000070


	//   ....[1]....
        /*00a0*/ 	.word	0x000023c0


	//----- nvinfo : EIATTR_CRS_STACK_SIZE
	.align		4
.L_101:
        /*00a4*/ 	.byte	0x04, 0x1e
        /*00a6*/ 	.short	(.L_103 - .L_102)
.L_102:
        /*00a8*/ 	.word	0x00000000


	//----- nvinfo : EIATTR_CBANK_PARAM_SIZE
	.align		4
.L_103:
        /*00ac*/ 	.byte	0x03, 0x19
        /*00ae*/ 	.short	0x0031


	//----- nvinfo : EIATTR_PARAM_CBANK
	.align		4
        /*00b0*/ 	.byte	0x04, 0x0a
        /*00b2*/ 	.short	(.L_105 - .L_104)
	.align		4
.L_104:
        /*00b4*/ 	.word	index@(.nv.constant0._Z27kernel_online_softmax_blockPKfPfS1_S1_S1_iib)
        /*00b8*/ 	.short	0x0380
        /*00ba*/ 	.short	0x0031


	//----- nvinfo : EIATTR_SW_WAR
	.align		4
.L_105:
        /*00bc*/ 	.byte	0x04, 0x36
        /*00be*/ 	.short	(.L_107 - .L_106)
.L_106:
        /*00c0*/ 	.word	0x00000008
.L_107:


//--------------------- .nv.info._Z22kernel_scale_rows_halfP6__halfPKfii --------------------------
	.section	.nv.info._Z22kernel_scale_rows_halfP6__halfPKfii,"",@"SHT_CUDA_INFO"
	.sectionflags	@""
	.align	4


	//----- nvinfo : EIATTR_CUDA_API_VERSION
	.align		4
        /*0000*/ 	.byte	0x04, 0x37
        /*0002*/ 	.short	(.L_109 - .L_108)
.L_108:
        /*0004*/ 	.word	0x00000082


	//----- nvinfo : EIATTR_KPARAM_INFO
	.align		4
.L_109:
        /*0008*/ 	.byte	0x04, 0x17
        /*000a*/ 	.short	(.L_111 - .L_110)
.L_110:
        /*000c*/ 	.word	0x00000000
        /*0010*/ 	.short	0x0003
        /*0012*/ 	.short	0x0014
        /*0014*/ 	.byte	0x00, 0xf0, 0x11, 0x00


	//----- nvinfo : EIATTR_KPARAM_INFO
	.align		4
.L_111:
        /*0018*/ 	.byte	0x04, 0x17
        /*001a*/ 	.short	(.L_113 - .L_112)
.L_112:
        /*001c*/ 	.word	0x00000000
        /*0020*/ 	.short	0x0002
        /*0022*/ 	.short	0x0010
        /*0024*/ 	.byte	0x00, 0xf0, 0x11, 0x00


	//----- nvinfo : EIATTR_KPARAM_INFO
	.align		4
.L_113:
        /*0028*/ 	.byte	0x04, 0x17
        /*002a*/ 	.short	(.L_115 - .L_114)
.L_114:
        /*002c*/ 	.word	0x00000000
        /*0030*/ 	.short	0x0001
        /*0032*/ 	.short	0x0008
        /*0034*/ 	.byte	0x00, 0xf5, 0x21, 0x00


	//----- nvinfo : EIATTR_KPARAM_INFO
	.align		4
.L_115:
        /*0038*/ 	.byte	0x04, 0x17
        /*003a*/ 	.short	(.L_117 - .L_116)
.L_116:
        /*003c*/ 	.word	0x00000000
        /*0040*/ 	.short	0x0000
        /*0042*/ 	.short	0x0000
        /*0044*/ 	.byte	0x00, 0xf5, 0x21, 0x00


	//----- nvinfo : EIATTR_SPARSE_MMA_MASK
	.align		4
.L_117:
        /*0048*/ 	.byte	0x03, 0x50
        /*004a*/ 	.short	0x0000


	//----- nvinfo : EIATTR_MAXREG_COUNT
	.align		4
        /*004c*/ 	.byte	0x03, 0x1b
        /*004e*/ 	.short	0x00ff


	//----- nvinfo : EIATTR_MERCURY_ISA_VERSION
	.align		4
        /*0050*/ 	.byte	0x03, 0x5f
        /*0052*/ 	.short	0x0101


	//----- nvinfo : EIATTR_VRC_CTA_INIT_COUNT
	.align		4
        /*0054*/ 	.byte	0x02, 0x4a
	.zero		1
	.zero		1


	//----- nvinfo : EIATTR_EXIT_INSTR_OFFSETS
	.align		4
        /*0058*/ 	.byte	0x04, 0x1c
        /*005a*/ 	.short	(.L_119 - .L_118)


	//   ....[0]....
.L_118:
        /*005c*/ 	.word	0x00000090


	//   ....[1]....
        /*0060*/ 	.word	0x000000f0


	//   ....[2]....
        /*0064*/ 	.word	0x00000180


	//----- nvinfo : EIATTR_CBANK_PARAM_SIZE
	.align		4
.L_119:
        /*0068*/ 	.byte	0x03, 0x19
        /*006a*/ 	.short	0x0018


	//----- nvinfo : EIATTR_PARAM_CBANK
	.align		4
        /*006c*/ 	.byte	0x04, 0x0a
        /*006e*/ 	.short	(.L_121 - .L_120)
	.align		4
.L_120:
        /*0070*/ 	.word	index@(.nv.constant0._Z22kernel_scale_rows_halfP6__halfPKfii)
        /*0074*/ 	.short	0x0380
        /*0076*/ 	.short	0x0018


	//----- nvinfo : EIATTR_SW_WAR
	.align		4
.L_121:
        /*0078*/ 	.byte	0x04, 0x36
        /*007a*/ 	.short	(.L_123 - .L_122)
.L_122:
        /*007c*/ 	.word	0x00000008
.L_123:


//--------------------- .nv.info._Z17kernel_fill_floatPfif --------------------------
	.section	.nv.info._Z17kernel_fill_floatPfif,"",@"SHT_CUDA_INFO"
	.sectionflags	@""
	.align	4


	//----- nvinfo : EIATTR_CUDA_API_VERSION
	.align		4
        /*0000*/ 	.byte	0x04, 0x37
        /*0002*/ 	.short	(.L_125 - .L_124)
.L_124:
        /*0004*/ 	.word	0x00000082


	//----- nvinfo : EIATTR_KPARAM_INFO
	.align		4
.L_125:
        /*0008*/ 	.byte	0x04, 0x17
        /*000a*/ 	.short	(.L_127 - .L_126)
.L_126:
        /*000c*/ 	.word	0x00000000
        /*0010*/ 	.short	0x0002
        /*0012*/ 	.short	0x000c
        /*0014*/ 	.byte	0x00, 0xf0, 0x11, 0x00


	//----- nvinfo : EIATTR_KPARAM_INFO
	.align		4
.L_127:
        /*0018*/ 	.byte	0x04, 0x17
        /*001a*/ 	.short	(.L_129 - .L_128)
.L_128:
        /*001c*/ 	.word	0x00000000
        /*0020*/ 	.short	0x0001
        /*0022*/ 	.short	0x0008
        /*0024*/ 	.byte	0x00, 0xf0, 0x11, 0x00


	//----- nvinfo : EIATTR_KPARAM_INFO
	.align		4
.L_129:
        /*0028*/ 	.byte	0x04, 0x17
        /*002a*/ 	.short	(.L_131 - .L_130)
.L_130:
        /*002c*/ 	.word	0x00000000
        /*0030*/ 	.short	0x0000
        /*0032*/ 	.short	0x0000
        /*0034*/ 	.byte	0x00, 0xf5, 0x21, 0x00


	//----- nvinfo : EIATTR_SPARSE_MMA_MASK
	.align		4
.L_131:
        /*0038*/ 	.byte	0x03, 0x50
        /*003a*/ 	.short	0x0000


	//----- nvinfo : EIATTR_MAXREG_COUNT
	.align		4
        /*003c*/ 	.byte	0x03, 0x1b
        /*003e*/ 	.short	0x00ff


	//----- nvinfo : EIATTR_MERCURY_ISA_VERSION
	.align		4
        /*0040*/ 	.byte	0x03, 0x5f
        /*0042*/ 	.short	0x0101


	//----- nvinfo : EIATTR_VRC_CTA_INIT_COUNT
	.align		4
        /*0044*/ 	.byte	0x02, 0x4a
	.zero		1
	.zero		1


	//----- nvinfo : EIATTR_EXIT_INSTR_OFFSETS
	.align		4
        /*0048*/ 	.byte	0x04, 0x1c
        /*004a*/ 	.short	(.L_133 - .L_132)


	//   ....[0]....
.L_132:
        /*004c*/ 	.word	0x00000070


	//   ....[1]....
        /*0050*/ 	.word	0x000000d0


	//----- nvinfo : EIATTR_CBANK_PARAM_SIZE
	.align		4
.L_133:
        /*0054*/ 	.byte	0x03, 0x19
        /*0056*/ 	.short	0x0010


	//----- nvinfo : EIATTR_PARAM_CBANK
	.align		4
        /*0058*/ 	.byte	0x04, 0x0a
        /*005a*/ 	.short	(.L_135 - .L_134)
	.align		4
.L_134:
        /*005c*/ 	.word	index@(.nv.constant0._Z17kernel_fill_floatPfif)
        /*0060*/ 	.short	0x0380
        /*0062*/ 	.short	0x0010


	//----- nvinfo : EIATTR_SW_WAR
	.align		4
.L_135:
        /*0064*/ 	.byte	0x04, 0x36
        /*0066*/ 	.short	(.L_137 - .L_136)
.L_136:
        /*0068*/ 	.word	0x00000008
.L_137:


//--------------------- .nv.callgraph             --------------------------
	.section	.nv.callgraph,"",@"SHT_CUDA_CALLGRAPH"
	.align	4
	.sectionentsize	8
	.align		4
        /*0000*/ 	.word	0x00000000
	.align		4
        /*0004*/ 	.word	0xffffffff
	.align		4
        /*0008*/ 	.word	0x00000000
	.align		4
        /*000c*/ 	.word	0xfffffffe
	.align		4
        /*0010*/ 	.word	0x00000000
	.align		4
        /*0014*/ 	.word	0xfffffffd
	.align		4
        /*0018*/ 	.word	0x00000000
	.align		4
        /*001c*/ 	.word	0xfffffffc


//--------------------- .text._Z16kernel_check_nanPKfiPi --------------------------
	.section	.text._Z16kernel_check_nanPKfiPi,"ax",@progbits
	.align	128
        .global         _Z16kernel_check_nanPKfiPi
        .type           _Z16kernel_check_nanPKfiPi,@function
        .size           _Z16kernel_check_nanPKfiPi,(.L_x_55 - _Z16kernel_check_nanPKfiPi)
        .other          _Z16kernel_check_nanPKfiPi,@"STO_CUDA_ENTRY STV_DEFAULT"
_Z16kernel_check_nanPKfiPi:
.text._Z16kernel_check_nanPKfiPi:
[----:B------:R-:W-:Y:S01]  /*0000*/  LDC R1, c[0x0][0x37c] ;  /* 0x0000df00ff017b82 */ /* 0x000fe20000000800 */
[----:B------:R-:W0:Y:S07]  /*0010*/  S2R R0, SR_TID.X ;  /* 0x0000000000007919 */ /* 0x000e2e0000002100 */
[----:B------:R-:W0:Y:S01]  /*0020*/  S2UR UR4, SR_CTAID.X ;  /* 0x00000000000479c3 */ /* 0x000e220000002500 */
[----:B------:R-:W1:Y:S07]  /*0030*/  LDCU UR5, c[0x0][0x388] ;  /* 0x00007100ff0577ac */ /* 0x000e6e0008000800 */
[----:B------:R-:W0:Y:S02]  /*0040*/  LDC R5, c[0x0][0x360] ;  /* 0x0000d800ff057b82 */ /* 0x000e240000000800 */
[----:B0-----:R-:W-:-:S05]  /*0050*/  IMAD R5, R5, UR4, R0 ;  /* 0x0000000405057c24 */ /* 0x001fca000f8e0200 */
[----:B-1----:R-:W-:-:S13]  /*0060*/  ISETP.GE.AND P0, PT, R5, UR5, PT ;  /* 0x0000000505007c0c */ /* 0x002fda000bf06270 */
[----:B------:R-:W-:Y:S05]  /*0070*/  @P0 EXIT ;  /* 0x000000000000094d */ /* 0x000fea0003800000 */
[----:B------:R-:W0:Y:S01]  /*0080*/  LDC.64 R2, c[0x0][0x380] ;  /* 0x0000e000ff027b82 */ /* 0x000e220000000a00 */
[----:B------:R-:W1:Y:S01]  /*0090*/  LDCU.64 UR4, c[0x0][0x358] ;  /* 0x00006b00ff0477ac */ /* 0x000e620008000a00 */
[----:B0-----:R-:W-:-:S06]  /*00a0*/  IMAD.WIDE R2, R5, 0x4, R2 ;  /* 0x0000000405027825 */ /* 0x001fcc00078e0202 */
[----:B-1----:R-:W2:Y:S02]  /*00b0*/  LDG.E R2, desc[UR4][R2.64] ;  /* 0x0000000402027981 */ /* 0x002ea4000c1e1900 */
[----:B--2---:R-:W-:-:S13]  /*00c0*/  FSETP.NE.AND P0, PT, |R2|, +INF , PT ;  /* 0x7f8000000200780b */ /* 0x004fda0003f05200 */
[----:B------:R-:W-:Y:S05]  /*00d0*/  @P0 EXIT ;  /* 0x000000000000094d */ /* 0x000fea0003800000 */
[----:B------:R-:W0:Y:S01]  /*00e0*/  LDC.64 R2, c[0x0][0x390] ;  /* 0x0000e400ff027b82 */ /* 0x000e220000000a00 */
[----:B------:R-:W-:-:S05]  /*00f0*/  HFMA2 R5, -RZ, RZ, 0, 5.9604644775390625e-08 ;  /* 0x00000001ff057431 */ /* 0x000fca00000001ff */
[----:B0-----:R-:W-:Y:S01]  /*0100*/  ATOMG.E.EXCH.STRONG.GPU PT, RZ, desc[UR4][R2.64], R5 ;  /* 0x8000000502ff79a8 */ /* 0x001fe2000c1ef104 */
[----:B------:R-:W-:Y:S05]  /*0110*/  EXIT ;  /* 0x000000000000794d */ /* 0x000fea0003800000 */
.L_x_0:
[----:B------:R-:W-:-:S00]  /*0120*/  BRA `(.L_x_0) ;  /* 0xfffffffc00fc7947 */ /* 0x000fc0000383ffff */
[----:B------:R-:W-:-:S00]  /*0130*/  NOP ;  /* 0x0000000000007918 */ /* 0x000fc00000000000 */
        /* <DEDUP_REMOVED lines=12> */
.L_x_55:


//--------------------- .text._Z27kernel_convert_fp32_to_fp16PKfP6__halfi --------------------------
	.section	.text._Z27kernel_convert_fp32_to_fp16PKfP6__halfi,"ax",@progbits
	.align	128
        .global         _Z27kernel_convert_fp32_to_fp16PKfP6__halfi
        .type           _Z27kernel_convert_fp32_to_fp16PKfP6__halfi,@function
        .size           _Z27kernel_convert_fp32_to_fp16PKfP6__halfi,(.L_x_56 - _Z27kernel_convert_fp32_to_fp16PKfP6__halfi)
        .other          _Z27kernel_convert_fp32_to_fp16PKfP6__halfi,@"STO_CUDA_ENTRY STV_DEFAULT"
_Z27kernel_convert_fp32_to_fp16PKfP6__halfi:
.text._Z27kernel_convert_fp32_to_fp16PKfP6__halfi:
        /* <DEDUP_REMOVED lines=9> */
[----:B------:R-:W1:Y:S07]  /*0090*/  LDCU.64 UR4, c[0x0][0x358] ;  /* 0x00006b00ff0477ac */ /* 0x000e6e0008000a00 */
[----:B------:R-:W2:Y:S01]  /*00a0*/  LDC.64 R4, c[0x0][0x388] ;  /* 0x0000e200ff047b82 */ /* 0x000ea20000000a00 */
[----:B0-----:R-:W-:-:S06]  /*00b0*/  IMAD.WIDE R2, R7, 0x4, R2 ;  /* 0x0000000407027825 */ /* 0x001fcc00078e0202 */
[----:B-1----:R-:W3:Y:S01]  /*00c0*/  LDG.E R2, desc[UR4][R2.64] ;  /* 0x0000000402027981 */ /* 0x002ee2000c1e1900 */
[----:B--2---:R-:W-:Y:S01]  /*00d0*/  IMAD.WIDE R4, R7, 0x2, R4 ;  /* 0x0000000207047825 */ /* 0x004fe200078e0204 */
[----:B---3--:R-:W-:-:S05]  /*00e0*/  F2FP.F16.F32.PACK_AB R0, RZ, R2 ;  /* 0x00000002ff00723e */ /* 0x008fca00000000ff */
[----:B------:R-:W-:Y:S01]  /*00f0*/  STG.E.U16 desc[UR4][R4.64], R0 ;  /* 0x0000000004007986 */ /* 0x000fe2000c101504 */
[----:B------:R-:W-:Y:S05]  /*0100*/  EXIT ;  /* 0x000000000000794d */ /* 0x000fea0003800000 */
.L_x_1:
        /* <DEDUP_REMOVED lines=15> */
.L_x_56:


//--------------------- .text._Z27kernel_convert_fp16_to_fp32PK6__halfPfi --------------------------
	.section	.text._Z27kernel_convert_fp16_to_fp32PK6__halfPfi,"ax",@progbits
	.align	128
        .global         _Z27kernel_convert_fp16_to_fp32PK6__halfPfi
        .type           _Z27kernel_convert_fp16_to_fp32PK6__halfPfi,@function
        .size           _Z27kernel_convert_fp16_to_fp32PK6__halfPfi,(.L_x_57 - _Z27kernel_convert_fp16_to_fp32PK6__halfPfi)
        .other          _Z27kernel_convert_fp16_to_fp32PK6__halfPfi,@"STO_CUDA_ENTRY STV_DEFAULT"
_Z27kernel_convert_fp16_to_fp32PK6__halfPfi:
.text._Z27kernel_convert_fp16_to_fp32PK6__halfPfi:
        /* <DEDUP_REMOVED lines=12> */
[----:B-1----:R-:W3:Y:S01]  /*00c0*/  LDG.E.U16 R2, desc[UR4][R2.64] ;  /* 0x0000000402027981 */ /* 0x002ee2000c1e1500 */
[----:B--2---:R-:W-:-:S04]  /*00d0*/  IMAD.WIDE R4, R7, 0x4, R4 ;  /* 0x0000000407047825 */ /* 0x004fc800078e0204 */
[----:B---3--:R-:W-:-:S05]  /*00e0*/  HADD2.F32 R7, -RZ, R2.H0_H0 ;  /* 0x20000002ff077230 */ /* 0x008fca0000004100 */
[----:B------:R-:W-:Y:S01]  /*00f0*/  STG.E desc[UR4][R4.64], R7 ;  /* 0x0000000704007986 */ /* 0x000fe2000c101904 */
[----:B------:R-:W-:Y:S05]  /*0100*/  EXIT ;  /* 0x000000000000794d */ /* 0x000fea0003800000 */
.L_x_2:
        /* <DEDUP_REMOVED lines=15> */
.L_x_57:


//--------------------- .text._Z27kernel_online_softmax_blockPKfPfS1_S1_S1_iib --------------------------
	.section	.text._Z27kernel_online_softmax_blockPKfPfS1_S1_S1_iib,"ax",@progbits
	.align	128
        .global         _Z27kernel_online_softmax_blockPKfPfS1_S1_S1_iib
        .type           _Z27kernel_online_softmax_blockPKfPfS1_S1_S1_iib,@function
        .size           _Z27kernel_online_softmax_blockPKfPfS1_S1_S1_iib,(.L_x_54 - _Z27kernel_online_softmax_blockPKfPfS1_S1_S1_iib)
        .other          _Z27kernel_online_softmax_blockPKfPfS1_S1_S1_iib,@"STO_CUDA_ENTRY STV_DEFAULT"
_Z27kernel_online_softmax_blockPKfPfS1_S1_S1_iib:
.text._Z27kernel_online_softmax_blockPKfPfS1_S1_S1_iib:
        /* <DEDUP_REMOVED lines=8> */
[----:B------:R-:W0:Y:S01]  /*0080*/  LDCU.U8 UR4, c[0x0][0x3b0] ;  /* 0x00007600ff0477ac */ /* 0x000e220008000000 */
[----:B------:R-:W1:Y:S01]  /*0090*/  LDC.64 R12, c[0x0][0x390] ;  /* 0x0000e400ff0c7b82 */ /* 0x000e620000000a00 */
[----:B------:R-:W-:Y:S01]  /*00a0*/  IMAD.MOV.U32 R11, RZ, RZ, -0x800000 ;  /* 0xff800000ff0b7424 */ /* 0x000fe200078e00ff */
[----:B------:R-:W2:Y:S01]  /*00b0*/  LDCU.64 UR8, c[0x0][0x358] ;  /* 0x00006b00ff0877ac */ /* 0x000ea20008000a00 */
[----:B------:R-:W3:Y:S05]  /*00c0*/  LDCU.64 UR6, c[0x0][0x380] ;  /* 0x00007000ff0677ac */ /* 0x000eea0008000a00 */
[----:B------:R-:W4:Y:S01]  /*00d0*/  LDC.64 R14, c[0x0][0x398] ;  /* 0x0000e600ff0e7b82 */ /* 0x000f220000000a00 */
[----:B0-----:R-:W-:-:S06]  /*00e0*/  UPRMT UR4, UR4, 0x8880, URZ ;  /* 0x0000888004047896 */ /* 0x001fcc00080000ff */
[----:B------:R-:W-:-:S05]  /*00f0*/  ISETP.NE.AND P0, PT, RZ, UR4, PT ;  /* 0x00000004ff007c0c */ /* 0x000fca000bf05270 */
[----:B------:R-:W0:Y:S08]  /*0100*/  LDCU UR4, c[0x0][0x3ac] ;  /* 0x00007580ff0477ac */ /* 0x000e300008000800 */
[----:B-1----:R-:W-:-:S05]  /*0110*/  @!P0 IMAD.WIDE R12, R8, 0x4, R12 ;  /* 0x00000004080c8825 */ /* 0x002fca00078e020c */
[----:B--2---:R-:W2:Y:S01]  /*0120*/  @!P0 LDG.E R11, desc[UR8][R12.64] ;  /* 0x000000080c0b8981 */ /* 0x004ea2000c1e1900 */
[----:B------:R-:W-:Y:S02]  /*0130*/  IMAD.MOV.U32 R0, RZ, RZ, RZ ;  /* 0x000000ffff007224 */ /* 0x000fe400078e00ff */
[----:B----4-:R-:W-:-:S04]  /*0140*/  @!P0 IMAD.WIDE R14, R8, 0x4, R14 ;  /* 0x00000004080e8825 */ /* 0x010fc800078e020e */
[----:B0-----:R-:W-:Y:S01]  /*0150*/  IMAD R7, R8, UR4, RZ ;  /* 0x0000000408077c24 */ /* 0x001fe2000f8e02ff */
[----:B------:R-:W-:Y:S01]  /*0160*/  UISETP.GE.AND UP0, UPT, UR4, 0x1, UPT ;  /* 0x000000010400788c */ /* 0x000fe2000bf06270 */
[----:B------:R0:W5:Y:S03]  /*0170*/  @!P0 LDG.E R0, desc[UR8][R14.64] ;  /* 0x000000080e008981 */ /* 0x000166000c1e1900 */
[----:B------:R-:W-:Y:S02]  /*0180*/  SHF.R.S32.HI R2, RZ, 0x1f, R7 ;  /* 0x0000001fff027819 */ /* 0x000fe40000011407 */
[C---:B------:R-:W-:Y:S02]  /*0190*/  SHF.L.U32 R4, R7.reuse, 0x2, RZ ;  /* 0x0000000207047819 */ /* 0x040fe400000006ff */
[----:B------:R-:W-:Y:S02]  /*01a0*/  SHF.L.U64.HI R5, R7, 0x2, R2 ;  /* 0x0000000207057819 */ /* 0x000fe40000010202 */
[----:B---3--:R-:W-:-:S04]  /*01b0*/  IADD3 R2, P0, PT, R4, UR6, RZ ;  /* 0x0000000604027c10 */ /* 0x008fc8000ff1e0ff */
[----:B------:R-:W-:Y:S01]  /*01c0*/  IADD3.X R3, PT, PT, R5, UR7, RZ, P0, !PT ;  /* 0x0000000705037c10 */ /* 0x000fe200087fe4ff */
[----:B--2---:R-:W-:Y:S01]  /*01d0*/  IMAD.MOV.U32 R6, RZ, RZ, R11 ;  /* 0x000000ffff067224 */ /* 0x004fe200078e000b */
[----:B0-----:R-:W-:Y:S07]  /*01e0*/  BRA.U !UP0, `(.L_x_3) ;  /* 0x0000000908187547 */ /* 0x001fee000b800000 */
[----:B------:R-:W-:Y:S01]  /*01f0*/  UISETP.GE.U32.AND UP1, UPT, UR4, 0x10, UPT ;  /* 0x000000100400788c */ /* 0x000fe2000bf26070 */
[----:B------:R-:W-:Y:S01]  /*0200*/  IMAD.MOV.U32 R9, RZ, RZ, RZ ;  /* 0x000000ffff097224 */ /* 0x000fe200078e00ff */
[----:B------:R-:W-:Y:S01]  /*0210*/  ULOP3.LUT UR5, UR4, 0xf, URZ, 0xc0, !UPT ;  /* 0x0000000f04057892 */ /* 0x000fe2000f8ec0ff */
[----:B------:R-:W-:-:S03]  /*0220*/  MOV R6, R11 ;  /* 0x0000000b00067202 */ /* 0x000fc60000000f00 */
[----:B------:R-:W-:-:S03]  /*0230*/  UISETP.NE.AND UP0, UPT, UR5, URZ, UPT ;  /* 0x000000ff0500728c */ /* 0x000fc6000bf05270 */
[----:B------:R-:W-:Y:S08]  /*0240*/  BRA.U !UP1, `(.L_x_4) ;  /* 0x0000000109f47547 */ /* 0x000ff0000b800000 */
[----:B------:R-:W0:Y:S01]  /*0250*/  LDC.64 R12, c[0x0][0x380] ;  /* 0x0000e000ff0c7b82 */ /* 0x000e220000000a00 */
[----:B------:R-:W-:Y:S01]  /*0260*/  ULOP3.LUT UR4, UR4, 0x7ffffff0, URZ, 0xc0, !UPT ;  /* 0x7ffffff004047892 */ /* 0x000fe2000f8ec0ff */
[----:B------:R-:W-:-:S03]  /*0270*/  IMAD.MOV.U32 R6, RZ, RZ, R11 ;  /* 0x000000ffff067224 */ /* 0x000fc600078e000b */
[----:B------:R-:W-:Y:S02]  /*0280*/  UIADD3 UR6, UPT, UPT, -UR4, URZ, URZ ;  /* 0x000000ff04067290 */ /* 0x000fe4000fffe1ff */
[----:B------:R-:W-:Y:S01]  /*0290*/  MOV R9, UR4 ;  /* 0x0000000400097c02 */ /* 0x000fe20008000f00 */
[----:B0-----:R-:W-:-:S03]  /*02a0*/  IMAD.WIDE R12, R7, 0x4, R12 ;  /* 0x00000004070c7825 */ /* 0x001fc600078e020c */
[----:B------:R-:W-:-:S05]  /*02b0*/  IADD3 R12, P0, PT, R12, 0x20, RZ ;  /* 0x000000200c0c7810 */ /* 0x000fca0007f1e0ff */
[----:B------:R-:W-:-:S08]  /*02c0*/  IMAD.X R13, RZ, RZ, R13, P0 ;  /* 0x000000ffff0d7224 */ /* 0x000fd000000e060d */
.L_x_5:
[----:B------:R-:W2:Y:S04]  /*02d0*/  LDG.E R15, desc[UR8][R12.64+-0x20] ;  /* 0xffffe0080c0f7981 */ /* 0x000ea8000c1e1900 */
[----:B------:R-:W3:Y:S04]  /*02e0*/  LDG.E R17, desc[UR8][R12.64+-0x1c] ;  /* 0xffffe4080c117981 */ /* 0x000ee8000c1e1900 */
[----:B------:R-:W4:Y:S04]  /*02f0*/  LDG.E R19, desc[UR8][R12.64+-0x18] ;  /* 0xffffe8080c137981 */ /* 0x000f28000c1e1900 */
        /* <DEDUP_REMOVED lines=10> */
[----:B------:R-:W4:Y:S01]  /*03a0*/  LDG.E R22, desc[UR8][R12.64+0x1c] ;  /* 0x00001c080c167981 */ /* 0x000f22000c1e1900 */
[----:B--2---:R-:W-:-:S02]  /*03b0*/  FSETP.NE.AND P0, PT, |R15|, +INF , PT ;  /* 0x7f8000000f00780b */ /* 0x004fc40003f05200 */
[----:B---3--:R-:W-:-:S11]  /*03c0*/  FSETP.NE.AND P1, PT, |R17|, +INF , PT ;  /* 0x7f8000001100780b */ /* 0x008fd60003f25200 */
[----:B------:R-:W-:Y:S02]  /*03d0*/  @P0 FMNMX R6, R15, R6, !PT ;  /* 0x000000060f060209 */ /* 0x000fe40007800000 */
[----:B------:R-:W2:Y:S02]  /*03e0*/  LDG.E R15, desc[UR8][R12.64+0x14] ;  /* 0x000014080c0f7981 */ /* 0x000ea4000c1e1900 */
[----:B------:R-:W-:Y:S02]  /*03f0*/  @P1 FMNMX R6, R6, R17, !PT ;  /* 0x0000001106061209 */ /* 0x000fe40007800000 */
[----:B------:R0:W3:Y:S01]  /*0400*/  LDG.E R17, desc[UR8][R12.64+0x18] ;  /* 0x000018080c117981 */ /* 0x0000e2000c1e1900 */
[----:B----4-:R-:W-:Y:S02]  /*0410*/  FSETP.NE.AND P1, PT, |R19|, +INF , PT ;  /* 0x7f8000001300780b */ /* 0x010fe40003f25200 */
[----:B------:R-:W-:Y:S02]  /*0420*/  FSETP.NE.AND P2, PT, |R21|, +INF , PT ;  /* 0x7f8000001500780b */ /* 0x000fe40003f45200 */
[----:B------:R-:W-:-:S09]  /*0430*/  FSETP.NE.AND P0, PT, |R23|, +INF , PT ;  /* 0x7f8000001700780b */ /* 0x000fd20003f05200 */
[----:B------:R-:W-:Y:S02]  /*0440*/  @P1 FMNMX R6, R6, R19, !PT ;  /* 0x0000001306061209 */ /* 0x000fe40007800000 */
[----:B------:R-:W-:Y:S02]  /*0450*/  FSETP.NE.AND P1, PT, |R25|, +INF , PT ;  /* 0x7f8000001900780b */ /* 0x000fe40003f25200 */
[----:B------:R-:W-:Y:S02]  /*0460*/  @P2 FMNMX R6, R6, R21, !PT ;  /* 0x0000001506062209 */ /* 0x000fe40007800000 */
[----:B------:R-:W-:Y:S02]  /*0470*/  FSETP.NE.AND P2, PT, |R27|, +INF , PT ;  /* 0x7f8000001b00780b */ /* 0x000fe40003f45200 */
[----:B------:R-:W-:Y:S02]  /*0480*/  FSETP.NE.AND P3, PT, |R29|, +INF , PT ;  /* 0x7f8000001d00780b */ /* 0x000fe40003f65200 */
[----:B------:R-:W-:-:S02]  /*0490*/  @P0 FMNMX R6, R6, R23, !PT ;  /* 0x0000001706060209 */ /* 0x000fc40007800000 */
[----:B------:R-:W-:-:S03]  /*04a0*/  FSETP.NE.AND P0, PT, |R10|, +INF , PT ;  /* 0x7f8000000a00780b */ /* 0x000fc60003f05200 */
[----:B------:R-:W-:Y:S02]  /*04b0*/  @P1 FMNMX R6, R6, R25, !PT ;  /* 0x0000001906061209 */ /* 0x000fe40007800000 */
[----:B------:R-:W-:Y:S02]  /*04c0*/  FSETP.NE.AND P1, PT, |R14|, +INF , PT ;  /* 0x7f8000000e00780b */ /* 0x000fe40003f25200 */
[----:B------:R-:W-:Y:S02]  /*04d0*/  @P2 FMNMX R6, R6, R27, !PT ;  /* 0x0000001b06062209 */ /* 0x000fe40007800000 */
[----:B------:R-:W-:Y:S02]  /*04e0*/  FSETP.NE.AND P2, PT, |R16|, +INF , PT ;  /* 0x7f8000001000780b */ /* 0x000fe40003f45200 */
[----:B------:R-:W-:Y:S02]  /*04f0*/  @P3 FMNMX R6, R6, R29, !PT ;  /* 0x0000001d06063209 */ /* 0x000fe40007800000 */
[----:B------:R-:W-:-:S02]  /*0500*/  FSETP.NE.AND P3, PT, |R18|, +INF , PT ;  /* 0x7f8000001200780b */ /* 0x000fc40003f65200 */
[----:B------:R-:W-:Y:S02]  /*0510*/  @P0 FMNMX R6, R6, R10, !PT ;  /* 0x0000000a06060209 */ /* 0x000fe40007800000 */
[----:B------:R-:W-:Y:S02]  /*0520*/  FSETP.NE.AND P0, PT, |R20|, +INF , PT ;  /* 0x7f8000001400780b */ /* 0x000fe40003f05200 */
[----:B------:R-:W-:-:S04]  /*0530*/  @P1 FMNMX R6, R6, R14, !PT ;  /* 0x0000000e06061209 */ /* 0x000fc80007800000 */
[----:B------:R-:W-:Y:S01]  /*0540*/  @P2 FMNMX R6, R6, R16, !PT ;  /* 0x0000001006062209 */ /* 0x000fe20007800000 */
[----:B------:R-:W-:-:S03]  /*0550*/  UIADD3 UR6, UPT, UPT, UR6, 0x10, URZ ;  /* 0x0000001006067890 */ /* 0x000fc6000fffe0ff */
[----:B------:R-:W-:Y:S02]  /*0560*/  @P3 FMNMX R6, R6, R18, !PT ;  /* 0x0000001206063209 */ /* 0x000fe40007800000 */
[----:B------:R-:W-:Y:S01]  /*0570*/  FSETP.NE.AND P3, PT, |R22|, +INF , PT ;  /* 0x7f8000001600780b */ /* 0x000fe20003f65200 */
[----:B------:R-:W-:Y:S01]  /*0580*/  UISETP.NE.AND UP1, UPT, UR6, URZ, UPT ;  /* 0x000000ff0600728c */ /* 0x000fe2000bf25270 */
[----:B------:R-:W-:Y:S02]  /*0590*/  @P0 FMNMX R6, R6, R20, !PT ;  /* 0x0000001406060209 */ /* 0x000fe40007800000 */
[----:B0-----:R-:W-:-:S05]  /*05a0*/  IADD3 R12, P0, PT, R12, 0x40, RZ ;  /* 0x000000400c0c7810 */ /* 0x001fca0007f1e0ff */
[----:B------:R-:W-:Y:S01]  /*05b0*/  IMAD.X R13, RZ, RZ, R13, P0 ;  /* 0x000000ffff0d7224 */ /* 0x000fe200000e060d */
[----:B--2---:R-:W-:Y:S02]  /*05c0*/  FSETP.NE.AND P1, PT, |R15|, +INF , PT ;  /* 0x7f8000000f00780b */ /* 0x004fe40003f25200 */
[----:B---3--:R-:W-:-:S11]  /*05d0*/  FSETP.NE.AND P2, PT, |R17|, +INF , PT ;  /* 0x7f8000001100780b */ /* 0x008fd60003f45200 */
[----:B------:R-:W-:-:S04]  /*05e0*/  @P1 FMNMX R6, R6, R15, !PT ;  /* 0x0000000f06061209 */ /* 0x000fc80007800000 */
[----:B------:R-:W-:-:S04]  /*05f0*/  @P2 FMNMX R6, R6, R17, !PT ;  /* 0x0000001106062209 */ /* 0x000fc80007800000 */
[----:B------:R-:W-:Y:S01]  /*0600*/  @P3 FMNMX R6, R6, R22, !PT ;  /* 0x0000001606063209 */ /* 0x000fe20007800000 */
[----:B------:R-:W-:Y:S06]  /*0610*/  BRA.U UP1, `(.L_x_5) ;  /* 0xfffffffd012c7547 */ /* 0x000fec000b83ffff */
.L_x_4:
[----:B------:R-:W-:Y:S05]  /*0620*/  BRA.U !UP0, `(.L_x_3) ;  /* 0x0000000508087547 */ /* 0x000fea000b800000 */
[----:B------:R-:W0:Y:S01]  /*0630*/  LDCU UR4, c[0x0][0x3ac] ;  /* 0x00007580ff0477ac */ /* 0x000e220008000800 */
[----:B------:R-:W-:Y:S02]  /*0640*/  UISETP.GE.U32.AND UP0, UPT, UR5, 0x8, UPT ;  /* 0x000000080500788c */ /* 0x000fe4000bf06070 */
[----:B0-----:R-:W-:-:S04]  /*0650*/  ULOP3.LUT UR6, UR4, 0x7, URZ, 0xc0, !UPT ;  /* 0x0000000704067892 */ /* 0x001fc8000f8ec0ff */
[----:B------:R-:W-:-:S03]  /*0660*/  UISETP.NE.AND UP1, UPT, UR6, URZ, UPT ;  /* 0x000000ff0600728c */ /* 0x000fc6000bf25270 */
[----:B------:R-:W-:Y:S08]  /*0670*/  BRA.U !UP0, `(.L_x_6) ;  /* 0x0000000108687547 */ /* 0x000ff0000b800000 */
[----:B------:R-:W-:-:S05]  /*0680*/  IMAD.WIDE.U32 R12, R9, 0x4, R2 ;  /* 0x00000004090c7825 */ /* 0x000fca00078e0002 */
[----:B------:R-:W2:Y:S04]  /*0690*/  LDG.E R15, desc[UR8][R12.64] ;  /* 0x000000080c0f7981 */ /* 0x000ea8000c1e1900 */
[----:B------:R-:W3:Y:S04]  /*06a0*/  LDG.E R17, desc[UR8][R12.64+0x4] ;  /* 0x000004080c117981 */ /* 0x000ee8000c1e1900 */
[----:B------:R-:W4:Y:S04]  /*06b0*/  LDG.E R19, desc[UR8][R12.64+0x8] ;  /* 0x000008080c137981 */ /* 0x000f28000c1e1900 */
[----:B------:R-:W4:Y:S04]  /*06c0*/  LDG.E R21, desc[UR8][R12.64+0xc] ;  /* 0x00000c080c157981 */ /* 0x000f28000c1e1900 */
[----:B------:R-:W4:Y:S04]  /*06d0*/  LDG.E R23, desc[UR8][R12.64+0x10] ;  /* 0x000010080c177981 */ /* 0x000f28000c1e1900 */
[----:B------:R-:W4:Y:S04]  /*06e0*/  LDG.E R25, desc[UR8][R12.64+0x14] ;  /* 0x000014080c197981 */ /* 0x000f28000c1e1900 */
[----:B------:R-:W4:Y:S04]  /*06f0*/  LDG.E R27, desc[UR8][R12.64+0x18] ;  /* 0x000018080c1b7981 */ /* 0x000f28000c1e1900 */
[----:B------:R-:W4:Y:S01]  /*0700*/  LDG.E R29, desc[UR8][R12.64+0x1c] ;  /* 0x00001c080c1d7981 */ /* 0x000f22000c1e1900 */
[----:B------:R-:W-:Y:S01]  /*0710*/  VIADD R9, R9, 0x8 ;  /* 0x0000000809097836 */ /* 0x000fe20000000000 */
[----:B--2---:R-:W-:-:S02]  /*0720*/  FSETP.NE.AND P2, PT, |R15|, +INF , PT ;  /* 0x7f8000000f00780b */ /* 0x004fc40003f45200 */
[----:B---3--:R-:W-:Y:S02]  /*0730*/  FSETP.NE.AND P3, PT, |R17|, +INF , PT ;  /* 0x7f8000001100780b */ /* 0x008fe40003f65200 */
[----:B----4-:R-:W-:Y:S02]  /*0740*/  FSETP.NE.AND P0, PT, |R19|, +INF , PT ;  /* 0x7f8000001300780b */ /* 0x010fe40003f05200 */
[----:B------:R-:W-:-:S07]  /*0750*/  FSETP.NE.AND P1, PT, |R21|, +INF , PT ;  /* 0x7f8000001500780b */ /* 0x000fce0003f25200 */
        /* <DEDUP_REMOVED lines=9> */
[----:B------:R-:W-:-:S04]  /*07f0*/  @P3 FMNMX R6, R6, R25, !PT ;  /* 0x0000001906063209 */ /* 0x000fc80007800000 */
[----:B------:R-:W-:-:S04]  /*0800*/  @P0 FMNMX R6, R6, R27, !PT ;  /* 0x0000001b06060209 */ /* 0x000fc80007800000 */
[----:B------:R-:W-:-:S07]  /*0810*/  @P1 FMNMX R6, R6, R29, !PT ;  /* 0x0000001d06061209 */ /* 0x000fce0007800000 */
.L_x_6:
[----:B------:R-:W-:Y:S05]  /*0820*/  BRA.U !UP1, `(.L_x_3) ;  /* 0x0000000109887547 */ /* 0x000fea000b800000 */
[----:B------:R-:W-:Y:S02]  /*0830*/  UISETP.GE.U32.AND UP0, UPT, UR6, 0x4, UPT ;  /* 0x000000040600788c */ /* 0x000fe4000bf06070 */
[----:B------:R-:W-:-:S04]  /*0840*/  ULOP3.LUT UR4, UR4, 0x3, URZ, 0xc0, !UPT ;  /* 0x0000000304047892 */ /* 0x000fc8000f8ec0ff */
[----:B------:R-:W-:-:S03]  /*0850*/  UISETP.NE.AND UP1, UPT, UR4, URZ, UPT ;  /* 0x000000ff0400728c */ /* 0x000fc6000bf25270 */
[----:B------:R-:W-:Y:S08]  /*0860*/  BRA.U !UP0, `(.L_x_7) ;  /* 0x0000000108387547 */ /* 0x000ff0000b800000 */
[----:B------:R-:W-:-:S05]  /*0870*/  IMAD.WIDE.U32 R12, R9, 0x4, R2 ;  /* 0x00000004090c7825 */ /* 0x000fca00078e0002 */
[----:B------:R-:W2:Y:S04]  /*0880*/  LDG.E R15, desc[UR8][R12.64] ;  /* 0x000000080c0f7981 */ /* 0x000ea8000c1e1900 */
[----:B------:R-:W3:Y:S04]  /*0890*/  LDG.E R17, desc[UR8][R12.64+0x4] ;  /* 0x000004080c117981 */ /* 0x000ee8000c1e1900 */
[----:B------:R-:W4:Y:S04]  /*08a0*/  LDG.E R19, desc[UR8][R12.64+0x8] ;  /* 0x000008080c137981 */ /* 0x000f28000c1e1900 */
[----:B------:R-:W4:Y:S01]  /*08b0*/  LDG.E R21, desc[UR8][R12.64+0xc] ;  /* 0x00000c080c157981 */ /* 0x000f22000c1e1900 */
[----:B------:R-:W-:-:S02]  /*08c0*/  IADD3 R9, PT, PT, R9, 0x4, RZ ;  /* 0x0000000409097810 */ /* 0x000fc40007ffe0ff */
[----:B--2---:R-:W-:Y:S02]  /*08d0*/  FSETP.NE.AND P0, PT, |R15|, +INF , PT ;  /* 0x7f8000000f00780b */ /* 0x004fe40003f05200 */
[----:B---3--:R-:W-:Y:S02]  /*08e0*/  FSETP.NE.AND P1, PT, |R17|, +INF , PT ;  /* 0x7f8000001100780b */ /* 0x008fe40003f25200 */
[----:B----4-:R-:W-:Y:S02]  /*08f0*/  FSETP.NE.AND P2, PT, |R19|, +INF , PT ;  /* 0x7f8000001300780b */ /* 0x010fe40003f45200 */
[----:B------:R-:W-:-:S07]  /*0900*/  FSETP.NE.AND P3, PT, |R21|, +INF , PT ;  /* 0x7f8000001500780b */ /* 0x000fce0003f65200 */
[----:B------:R-:W-:-:S04]  /*0910*/  @P0 FMNMX R6, R6, R15, !PT ;  /* 0x0000000f06060209 */ /* 0x000fc80007800000 */
[----:B------:R-:W-:-:S04]  /*0920*/  @P1 FMNMX R6, R6, R17, !PT ;  /* 0x0000001106061209 */ /* 0x000fc80007800000 */
[----:B------:R-:W-:-:S04]  /*0930*/  @P2 FMNMX R6, R6, R19, !PT ;  /* 0x0000001306062209 */ /* 0x000fc80007800000 */
[----:B------:R-:W-:-:S07]  /*0940*/  @P3 FMNMX R6, R6, R21, !PT ;  /* 0x0000001506063209 */ /* 0x000fce0007800000 */
.L_x_7:
[----:B------:R-:W-:Y:S05]  /*0950*/  BRA.U !UP1, `(.L_x_3) ;  /* 0x00000001093c7547 */ /* 0x000fea000b800000 */
[----:B------:R-:W0:Y:S01]  /*0960*/  LDCU.64 UR6, c[0x0][0x380] ;  /* 0x00007000ff0677ac */ /* 0x000e220008000a00 */
[----:B------:R-:W-:Y:S01]  /*0970*/  IMAD.WIDE.U32 R12, R9, 0x4, RZ ;  /* 0x00000004090c7825 */ /* 0x000fe200078e00ff */
[----:B------:R-:W-:-:S03]  /*0980*/  UIADD3 UR4, UPT, UPT, -UR4, URZ, URZ ;  /* 0x000000ff04047290 */ /* 0x000fc6000fffe1ff */
[----:B------:R-:W-:-:S03]  /*0990*/  IMAD.WIDE R12, R7, 0x4, R12 ;  /* 0x00000004070c7825 */ /* 0x000fc600078e020c */
[----:B0-----:R-:W-:-:S04]  /*09a0*/  IADD3 R10, P0, PT, R12, UR6, RZ ;  /* 0x000000060c0a7c10 */ /* 0x001fc8000ff1e0ff */
[----:B------:R-:W-:-:S09]  /*09b0*/  IADD3.X R13, PT, PT, R13, UR7, RZ, P0, !PT ;  /* 0x000000070d0d7c10 */ /* 0x000fd200087fe4ff */
.L_x_8:
[----:B------:R-:W-:-:S05]  /*09c0*/  IMAD.MOV.U32 R12, RZ, RZ, R10 ;  /* 0x000000ffff0c7224 */ /* 0x000fca00078e000a */
[----:B------:R0:W2:Y:S01]  /*09d0*/  LDG.E R9, desc[UR8][R12.64] ;  /* 0x000000080c097981 */ /* 0x0000a2000c1e1900 */
[----:B------:R-:W-:Y:S01]  /*09e0*/  UIADD3 UR4, UPT, UPT, UR4, 0x1, URZ ;  /* 0x0000000104047890 */ /* 0x000fe2000fffe0ff */
[----:B------:R-:W-:-:S03]  /*09f0*/  IADD3 R10, P1, PT, R10, 0x4, RZ ;  /* 0x000000040a0a7810 */ /* 0x000fc60007f3e0ff */
[----:B------:R-:W-:Y:S02]  /*0a00*/  UISETP.NE.AND UP0, UPT, UR4, URZ, UPT ;  /* 0x000000ff0400728c */ /* 0x000fe4000bf05270 */
[----:B0-----:R-:W-:Y:S01]  /*0a10*/  IMAD.X R13, RZ, RZ, R13, P1 ;  /* 0x000000ffff0d7224 */ /* 0x001fe200008e060d */
[----:B--2---:R-:W-:-:S13]  /*0a20*/  FSETP.NE.AND P0, PT, |R9|, +INF , PT ;  /* 0x7f8000000900780b */ /* 0x004fda0003f05200 */
[----:B------:R-:W-:Y:S01]  /*0a30*/  @P0 FMNMX R6, R9, R6, !PT ;  /* 0x0000000609060209 */ /* 0x000fe20007800000 */
[----:B------:R-:W-:Y:S06]  /*0a40*/  BRA.U UP0, `(.L_x_8) ;  /* 0xfffffffd00dc7547 */ /* 0x000fec000b83ffff */
.L_x_3:
[----:B------:R-:W0:Y:S01]  /*0a50*/  LDCU UR4, c[0x0][0x3ac] ;  /* 0x00007580ff0477ac */ /* 0x000e220008000800 */
[----:B------:R-:W-:Y:S01]  /*0a60*/  HFMA2 R9, -RZ, RZ, 0, 0 ;  /* 0x00000000ff097431 */ /* 0x000fe200000001ff */
[----:B------:R-:W1:Y:S01]  /*0a70*/  LDCU.64 UR6, c[0x0][0x388] ;  /* 0x00007100ff0677ac */ /* 0x000e620008000a00 */
[----:B0-----:R-:W-:Y:S01]  /*0a80*/  UISETP.GE.AND UP0, UPT, UR4, 0x1, UPT ;  /* 0x000000010400788c */ /* 0x001fe2000bf06270 */
[----:B-1----:R-:W-:-:S04]  /*0a90*/  IADD3 R4, P0, PT, R4, UR6, RZ ;  /* 0x0000000604047c10 */ /* 0x002fc8000ff1e0ff */
[----:B------:R-:W-:-:S04]  /*0aa0*/  IADD3.X R5, PT, PT, R5, UR7, RZ, P0, !PT ;  /* 0x0000000705057c10 */ /* 0x000fc800087fe4ff */
[----:B------:R-:W-:Y:S05]  /*0ab0*/  BRA.U !UP0, `(.L_x_9) ;  /* 0x0000000908e87547 */ /* 0x000fea000b800000 */
[----:B------:R-:W-:Y:S01]  /*0ac0*/  UISETP.GE.U32.AND UP0, UPT, UR4, 0x4, UPT ;  /* 0x000000040400788c */ /* 0x000fe2000bf06070 */
[----:B------:R-:W-:Y:S01]  /*0ad0*/  IMAD.MOV.U32 R9, RZ, RZ, RZ ;  /* 0x000000ffff097224 */ /* 0x000fe200078e00ff */
[----:B------:R-:W-:Y:S01]  /*0ae0*/  ULOP3.LUT UR10, UR4, 0x3, URZ, 0xc0, !UPT ;  /* 0x00000003040a7892 */ /* 0x000fe2000f8ec0ff */
[----:B------:R-:W-:-:S06]  /*0af0*/  IMAD.MOV.U32 R15, RZ, RZ, RZ ;  /* 0x000000ffff0f7224 */ /* 0x000fcc00078e00ff */
[----:B------:R-:W-:Y:S05]  /*0b00*/  BRA.U !UP0, `(.L_x_10) ;  /* 0x0000000508987547 */ /* 0x000fea000b800000 */
[----:B------:R-:W0:Y:S01]  /*0b10*/  LDCU.64 UR12, c[0x0][0x380] ;  /* 0x00007000ff0c77ac */ /* 0x000e220008000a00 */
[----:B------:R-:W-:Y:S01]  /*0b20*/  MOV R12, 0x8 ;  /* 0x00000008000c7802 */ /* 0x000fe20000000f00 */
[----:B------:R-:W-:Y:S01]  /*0b30*/  IMAD.MOV.U32 R13, RZ, RZ, 0x0 ;  /* 0x00000000ff0d7424 */ /* 0x000fe200078e00ff */
[----:B------:R-:W-:Y:S01]  /*0b40*/  ULOP3.LUT UR4, UR4, 0x7ffffffc, URZ, 0xc0, !UPT ;  /* 0x7ffffffc04047892 */ /* 0x000fe2000f8ec0ff */
[----:B------:R-:W-:Y:S02]  /*0b50*/  IMAD.MOV.U32 R9, RZ, RZ, RZ ;  /* 0x000000ffff097224 */ /* 0x000fe400078e00ff */
[----:B------:R-:W-:Y:S01]  /*0b60*/  IMAD.WIDE R12, R7, 0x4, R12 ;  /* 0x00000004070c7825 */ /* 0x000fe200078e020c */
[----:B------:R-:W-:Y:S02]  /*0b70*/  UIADD3 UR5, UPT, UPT, -UR4, URZ, URZ ;  /* 0x000000ff04057290 */ /* 0x000fe4000fffe1ff */
[----:B------:R-:W-:Y:S02]  /*0b80*/  MOV R15, UR4 ;  /* 0x00000004000f7c02 */ /* 0x000fe40008000f00 */
[----:B------:R-:W-:-:S04]  /*0b90*/  IADD3 R10, P1, PT, R12, UR6, RZ ;  /* 0x000000060c0a7c10 */ /* 0x000fc8000ff3e0ff */
[----:B------:R-:W-:Y:S02]  /*0ba0*/  IADD3.X R17, PT, PT, R13, UR7, RZ, P1, !PT ;  /* 0x000000070d117c10 */ /* 0x000fe40008ffe4ff */
[----:B0-----:R-:W-:-:S04]  /*0bb0*/  IADD3 R14, P0, PT, R12, UR12, RZ ;  /* 0x0000000c0c0e7c10 */ /* 0x001fc8000ff1e0ff */
[----:B------:R-:W-:-:S09]  /*0bc0*/  IADD3.X R19, PT, PT, R13, UR13, RZ, P0, !PT ;  /* 0x0000000d0d137c10 */ /* 0x000fd200087fe4ff */
.L_x_14:
[----:B------:R-:W-:Y:S02]  /*0bd0*/  IMAD.MOV.U32 R12, RZ, RZ, R14 ;  /* 0x000000ffff0c7224 */ /* 0x000fe400078e000e */
[----:B------:R-:W-:-:S05]  /*0be0*/  IMAD.MOV.U32 R13, RZ, RZ, R19 ;  /* 0x000000ffff0d7224 */ /* 0x000fca00078e0013 */
[----:B------:R-:W2:Y:S02]  /*0bf0*/  LDG.E R19, desc[UR8][R12.64+-0x8] ;  /* 0xfffff8080c137981 */ /* 0x000ea4000c1e1900 */
[----:B--2---:R-:W-:-:S04]  /*0c00*/  FSETP.NE.AND P1, PT, |R19|, +INF , PT ;  /* 0x7f8000001300780b */ /* 0x004fc80003f25200 */
[----:B------:R-:W-:-:S13]  /*0c10*/  FSETP.GTU.AND P1, PT, R19, -1.00000001504746621988e+30, P1 ;  /* 0xf149f2ca1300780b */ /* 0x000fda0000f2c000 */
[----:B------:R-:W-:Y:S01]  /*0c20*/  @P1 FADD R14, R19, -R6 ;  /* 0x80000006130e1221 */ /* 0x000fe20000000000 */
[----:B------:R-:W-:Y:S01]  /*0c30*/  @P1 MOV R19, 0x3bbb989d ;  /* 0x3bbb989d00131802 */ /* 0x000fe20000000f00 */
[----:B------:R-:W-:-:S03]  /*0c40*/  @P1 IMAD.MOV.U32 R21, RZ, RZ, 0x437c0000 ;  /* 0x437c0000ff151424 */ /* 0x000fc600078e00ff */
[----:B------:R-:W-:-:S04]  /*0c50*/  @P1 FMNMX R14, R14, 80, PT ;  /* 0x42a000000e0e1809 */ /* 0x000fc80003800000 */
[----:B------:R-:W-:-:S05]  /*0c60*/  @P1 FMNMX R14, R14, -80, !PT ;  /* 0xc2a000000e0e1809 */ /* 0x000fca0007800000 */
[----:B------:R-:W-:-:S04]  /*0c70*/  @P1 FFMA.SAT R16, R14, R19, 0.5 ;  /* 0x3f0000000e101423 */ /* 0x000fc80000002013 */
[----:B------:R-:W-:-:S04]  /*0c80*/  @P1 FFMA.RM R16, R16, R21, 12582913 ;  /* 0x4b40000110101423 */ /* 0x000fc80000004015 */
[----:B------:R-:W-:-:S04]  /*0c90*/  @P1 FADD R19, R16, -12583039 ;  /* 0xcb40007f10131421 */ /* 0x000fc80000000000 */
[----:B------:R-:W-:-:S04]  /*0ca0*/  @P1 FFMA R19, R14, 1.4426950216293334961, -R19 ;  /* 0x3fb8aa3b0e131823 */ /* 0x000fc80000000813 */
[----:B------:R-:W-:Y:S01]  /*0cb0*/  @P1 FFMA R19, R14, 1.925963033500011079e-08, R19 ;  /* 0x32a570600e131823 */ /* 0x000fe20000000013 */
[----:B------:R-:W-:Y:S01]  /*0cc0*/  @P1 IMAD.SHL.U32 R14, R16, 0x800000, RZ ;  /* 0x00800000100e1824 */ /* 0x000fe200078e00ff */
[----:B------:R-:W-:-:S04]  /*0cd0*/  MOV R16, R10 ;  /* 0x0000000a00107202 */ /* 0x000fc80000000f00 */
[----:B------:R-:W0:Y:S01]  /*0ce0*/  @P1 MUFU.EX2 R19, R19 ;  /* 0x0000001300131308 */ /* 0x000e220000000800 */
[----:B------:R1:W-:Y:S01]  /*0cf0*/  @!P1 STG.E desc[UR8][R16.64+-0x8], RZ ;  /* 0xfffff8ff10009986 */ /* 0x0003e2000c101908 */
[----:B0-----:R-:W-:-:S05]  /*0d00*/  @P1 FMUL R14, R14, R19 ;  /* 0x000000130e0e1220 */ /* 0x001fca0000400000 */
[----:B------:R1:W-:Y:S04]  /*0d10*/  @P1 STG.E desc[UR8][R16.64+-0x8], R14 ;  /* 0xfffff80e10001986 */ /* 0x0003e8000c101908 */
[----:B------:R-:W2:Y:S02]  /*0d20*/  LDG.E R21, desc[UR8][R12.64+-0x4] ;  /* 0xfffffc080c157981 */ /* 0x000ea4000c1e1900 */
[----:B--2---:R-:W-:-:S04]  /*0d30*/  FSETP.NE.AND P0, PT, |R21|, +INF , PT ;  /* 0x7f8000001500780b */ /* 0x004fc80003f05200 */
[----:B------:R-:W-:-:S13]  /*0d40*/  FSETP.LE.OR P0, PT, R21, -1.00000001504746621988e+30, !P0 ;  /* 0xf149f2ca1500780b */ /* 0x000fda0004703400 */
[----:B------:R-:W-:Y:S01]  /*0d50*/  @!P0 FADD R10, R21, -R6 ;  /* 0x80000006150a8221 */ /* 0x000fe20000000000 */
[----:B------:R-:W-:Y:S02]  /*0d60*/  @!P0 IMAD.MOV.U32 R19, RZ, RZ, 0x3bbb989d ;  /* 0x3bbb989dff138424 */ /* 0x000fe400078e00ff */
[----:B------:R-:W-:Y:S02]  /*0d70*/  @!P0 IMAD.MOV.U32 R21, RZ, RZ, 0x437c0000 ;  /* 0x437c0000ff158424 */ /* 0x000fe400078e00ff */
[----:B------:R-:W-:-:S04]  /*0d80*/  @!P0 FMNMX R10, R10, 80, PT ;  /* 0x42a000000a0a8809 */ /* 0x000fc80003800000 */
[----:B------:R-:W-:-:S05]  /*0d90*/  @!P0 FMNMX R10, R10, -80, !PT ;  /* 0xc2a000000a0a8809 */ /* 0x000fca0007800000 */
[----:B------:R-:W-:-:S04]  /*0da0*/  @!P0 FFMA.SAT R18, R10, R19, 0.5 ;  /* 0x3f0000000a128423 */ /* 0x000fc80000002013 */
[----:B------:R-:W-:-:S04]  /*0db0*/  @!P0 FFMA.RM R18, R18, R21, 12582913 ;  /* 0x4b40000112128423 */ /* 0x000fc80000004015 */
[----:B------:R-:W-:-:S04]  /*0dc0*/  @!P0 FADD R19, R18, -12583039 ;  /* 0xcb40007f12138421 */ /* 0x000fc80000000000 */
[----:B------:R-:W-:-:S04]  /*0dd0*/  @!P0 FFMA R19, R10, 1.4426950216293334961, -R19 ;  /* 0x3fb8aa3b0a138823 */ /* 0x000fc80000000813 */
[----:B------:R-:W-:Y:S01]  /*0de0*/  @!P0 FFMA R19, R10, 1.925963033500011079e-08, R19 ;  /* 0x32a570600a138823 */ /* 0x000fe20000000013 */
[----:B------:R-:W-:-:S05]  /*0df0*/  @!P0 SHF.L.U32 R10, R18, 0x17, RZ ;  /* 0x00000017120a8819 */ /* 0x000fca00000006ff */
[----:B------:R-:W0:Y:S02]  /*0e00*/  @!P0 MUFU.EX2 R19, R19 ;  /* 0x0000001300138308 */ /* 0x000e240000000800 */
[----:B0-----:R-:W-:-:S05]  /*0e10*/  @!P0 FMUL R10, R10, R19 ;  /* 0x000000130a0a8220 */ /* 0x001fca0000400000 */
[----:B------:R1:W-:Y:S04]  /*0e20*/  @!P0 STG.E desc[UR8][R16.64+-0x4], R10 ;  /* 0xfffffc0a10008986 */ /* 0x0003e8000c101908 */
[----:B------:R1:W-:Y:S04]  /*0e30*/  @P0 STG.E desc[UR8][R16.64+-0x4], RZ ;  /* 0xfffffcff10000986 */ /* 0x0003e8000c101908 */
        /* <DEDUP_REMOVED lines=10> */
[C---:B------:R-:W-:Y:S01]  /*0ee0*/  @!P2 FADD R21, R19.reuse, -12583039 ;  /* 0xcb40007f1315a421 */ /* 0x040fe20000000000 */
[----:B------:R-:W-:-:S03]  /*0ef0*/  @!P2 SHF.L.U32 R19, R19, 0x17, RZ ;  /* 0x000000171313a819 */ /* 0x000fc600000006ff */
[----:B------:R-:W-:-:S04]  /*0f00*/  @!P2 FFMA R21, R18, 1.4426950216293334961, -R21 ;  /* 0x3fb8aa3b1215a823 */ /* 0x000fc80000000815 */
[----:B------:R-:W-:-:S04]  /*0f10*/  @!P2 FFMA R21, R18, 1.925963033500011079e-08, R21 ;  /* 0x32a570601215a823 */ /* 0x000fc80000000015 */
[----:B------:R-:W0:Y:S02]  /*0f20*/  @!P2 MUFU.EX2 R18, R21 ;  /* 0x000000150012a308 */ /* 0x000e240000000800 */
[----:B0-----:R-:W-:-:S05]  /*0f30*/  @!P2 FMUL R18, R19, R18 ;  /* 0x000000121312a220 */ /* 0x001fca0000400000 */
[----:B------:R1:W-:Y:S04]  /*0f40*/  @!P2 STG.E desc[UR8][R16.64], R18 ;  /* 0x000000121000a986 */ /* 0x0003e8000c101908 */
[----:B------:R1:W-:Y:S04]  /*0f50*/  @P2 STG.E desc[UR8][R16.64], RZ ;  /* 0x000000ff10002986 */ /* 0x0003e8000c101908 */
[----:B------:R-:W2:Y:S01]  /*0f60*/  LDG.E R19, desc[UR8][R12.64+0x4] ;  /* 0x000004080c137981 */ /* 0x000ea2000c1e1900 */
[----:B------:R-:W-:Y:S01]  /*0f70*/  @P1 FADD R9, R9, R14 ;  /* 0x0000000e09091221 */ /* 0x000fe20000000000 */
[----:B------:R-:W-:Y:S01]  /*0f80*/  UIADD3 UR5, UPT, UPT, UR5, 0x4, URZ ;  /* 0x0000000405057890 */ /* 0x000fe2000fffe0ff */
[----:B------:R-:W-:Y:S02]  /*0f90*/  BSSY.RECONVERGENT B0, `(.L_x_11) ;  /* 0x0000018000007945 */ /* 0x000fe40003800200 */
[----:B------:R-:W-:Y:S01]  /*0fa0*/  @!P0 FADD R9, R9, R10 ;  /* 0x0000000a09098221 */ /* 0x000fe20000000000 */
[----:B------:R-:W-:-:S03]  /*0fb0*/  UISETP.NE.AND UP0, UPT, UR5, URZ, UPT ;  /* 0x000000ff0500728c */ /* 0x000fc6000bf05270 */
[----:B------:R-:W-:Y:S01]  /*0fc0*/  @!P2 FADD R9, R9, R18 ;  /* 0x000000120909a221 */ /* 0x000fe20000000000 */
[----:B--2---:R-:W-:-:S04]  /*0fd0*/  FSETP.NE.AND P3, PT, |R19|, +INF , PT ;  /* 0x7f8000001300780b */ /* 0x004fc80003f65200 */
[----:B------:R-:W-:-:S13]  /*0fe0*/  FSETP.LE.OR P1, PT, R19, -1.00000001504746621988e+30, !P3 ;  /* 0xf149f2ca1300780b */ /* 0x000fda0005f23400 */
[----:B-1----:R-:W-:Y:S05]  /*0ff0*/  @P1 BRA `(.L_x_12) ;  /* 0x0000000000401947 */ /* 0x002fea0003800000 */
[----:B------:R-:W-:Y:S01]  /*1000*/  FADD R10, R19, -R6 ;  /* 0x80000006130a7221 */ /* 0x000fe20000000000 */
[----:B------:R-:W-:Y:S02]  /*1010*/  IMAD.MOV.U32 R19, RZ, RZ, 0x3bbb989d ;  /* 0x3bbb989dff137424 */ /* 0x000fe400078e00ff */
[----:B------:R-:W-:Y:S02]  /*1020*/  IMAD.MOV.U32 R21, RZ, RZ, 0x437c0000 ;  /* 0x437c0000ff157424 */ /* 0x000fe400078e00ff */
[----:B------:R-:W-:-:S04]  /*1030*/  FMNMX R10, R10, 80, PT ;  /* 0x42a000000a0a7809 */ /* 0x000fc80003800000 */
[----:B------:R-:W-:-:S05]  /*1040*/  FMNMX R10, R10, -80, !PT ;  /* 0xc2a000000a0a7809 */ /* 0x000fca0007800000 */
[----:B------:R-:W-:-:S04]  /*1050*/  FFMA.SAT R14, R10, R19, 0.5 ;  /* 0x3f0000000a0e7423 */ /* 0x000fc80000002013 */
[----:B------:R-:W-:-:S04]  /*1060*/  FFMA.RM R14, R14, R21, 12582913 ;  /* 0x4b4000010e0e7423 */ /* 0x000fc80000004015 */
[C---:B------:R-:W-:Y:S01]  /*1070*/  FADD R19, R14.reuse, -12583039 ;  /* 0xcb40007f0e137421 */ /* 0x040fe20000000000 */
[----:B------:R-:W-:-:S03]  /*1080*/  SHF.L.U32 R14, R14, 0x17, RZ ;  /* 0x000000170e0e7819 */ /* 0x000fc600000006ff */
[----:B------:R-:W-:-:S04]  /*1090*/  FFMA R19, R10, 1.4426950216293334961, -R19 ;  /* 0x3fb8aa3b0a137823 */ /* 0x000fc80000000813 */
[----:B------:R-:W-:-:S06]  /*10a0*/  FFMA R19, R10, 1.925963033500011079e-08, R19 ;  /* 0x32a570600a137823 */ /* 0x000fcc0000000013 */
[----:B------:R-:W0:Y:S02]  /*10b0*/  MUFU.EX2 R19, R19 ;  /* 0x0000001300137308 */ /* 0x000e240000000800 */
[----:B0-----:R-:W-:-:S04]  /*10c0*/  FMUL R14, R14, R19 ;  /* 0x000000130e0e7220 */ /* 0x001fc80000400000 */
[----:B------:R-:W-:Y:S01]  /*10d0*/  FADD R9, R9, R14 ;  /* 0x0000000e09097221 */ /* 0x000fe20000000000 */
[----:B------:R0:W-:Y:S01]  /*10e0*/  STG.E desc[UR8][R16.64+0x4], R14 ;  /* 0x0000040e10007986 */ /* 0x0001e2000c101908 */
[----:B------:R-:W-:Y:S05]  /*10f0*/  BRA `(.L_x_13) ;  /* 0x0000000000047947 */ /* 0x000fea0003800000 */
.L_x_12:
[----:B------:R1:W-:Y:S02]  /*1100*/  STG.E desc[UR8][R16.64+0x4], RZ ;  /* 0x000004ff10007986 */ /* 0x0003e4000c101908 */
.L_x_13:
[----:B------:R-:W-:Y:S05]  /*1110*/  BSYNC.RECONVERGENT B0 ;  /* 0x0000000000007941 */ /* 0x000fea0003800200 */
.L_x_11:
[----:B0-----:R-:W-:Y:S02]  /*1120*/  IADD3 R14, P0, PT, R12, 0x10, RZ ;  /* 0x000000100c0e7810 */ /* 0x001fe40007f1e0ff */
[----:B------:R-:W-:-:S03]  /*1130*/  IADD3 R10, P1, PT, R16, 0x10, RZ ;  /* 0x00000010100a7810 */ /* 0x000fc60007f3e0ff */
[----:B------:R-:W-:Y:S02]  /*1140*/  IMAD.X R19, RZ, RZ, R13, P0 ;  /* 0x000000ffff137224 */ /* 0x000fe400000e060d */
[----:B-1----:R-:W-:Y:S01]  /*1150*/  IMAD.X R17, RZ, RZ, R17, P1 ;  /* 0x000000ffff117224 */ /* 0x002fe200008e0611 */
[----:B------:R-:W-:Y:S07]  /*1160*/  BRA.U UP0, `(.L_x_14) ;  /* 0xfffffff900987547 */ /* 0x000fee000b83ffff */
.L_x_10:
[----:B------:R-:W-:-:S09]  /*1170*/  UISETP.NE.AND UP0, UPT, UR10, URZ, UPT ;  /* 0x000000ff0a00728c */ /* 0x000fd2000bf05270 */
[----:B------:R-:W-:Y:S05]  /*1180*/  BRA.U !UP0, `(.L_x_9) ;  /* 0x0000000508347547 */ /* 0x000fea000b800000 */
[----:B------:R-:W-:-:S09]  /*1190*/  UISETP.NE.AND UP0, UPT, UR10, 0x1, UPT ;  /* 0x000000010a00788c */ /* 0x000fd2000bf05270 */
[----:B------:R-:W-:Y:S05]  /*11a0*/  BRA.U !UP0, `(.L_x_15) ;  /* 0x0000000108b47547 */ /* 0x000fea000b800000 */
[----:B------:R-:W-:-:S05]  /*11b0*/  IMAD.WIDE.U32 R12, R15, 0x4, R2 ;  /* 0x000000040f0c7825 */ /* 0x000fca00078e0002 */
[----:B------:R-:W2:Y:S02]  /*11c0*/  LDG.E R17, desc[UR8][R12.64] ;  /* 0x000000080c117981 */ /* 0x000ea4000c1e1900 */
[----:B--2---:R-:W-:-:S04]  /*11d0*/  FSETP.NE.AND P0, PT, |R17|, +INF , PT ;  /* 0x7f8000001100780b */ /* 0x004fc80003f05200 */
[----:B------:R-:W-:-:S13]  /*11e0*/  FSETP.LE.OR P0, PT, R17, -1.00000001504746621988e+30, !P0 ;  /* 0xf149f2ca1100780b */ /* 0x000fda0004703400 */
[----:B------:R-:W-:Y:S01]  /*11f0*/  @!P0 FADD R10, R17, -R6 ;  /* 0x80000006110a8221 */ /* 0x000fe20000000000 */
[----:B------:R-:W-:Y:S01]  /*1200*/  @!P0 MOV R17, 0x3bbb989d ;  /* 0x3bbb989d00118802 */ /* 0x000fe20000000f00 */
[----:B------:R-:W-:-:S03]  /*1210*/  @!P0 IMAD.MOV.U32 R19, RZ, RZ, 0x437c0000 ;  /* 0x437c0000ff138424 */ /* 0x000fc600078e00ff */
[----:B------:R-:W-:-:S04]  /*1220*/  @!P0 FMNMX R10, R10, 80, PT ;  /* 0x42a000000a0a8809 */ /* 0x000fc80003800000 */
[----:B------:R-:W-:-:S05]  /*1230*/  @!P0 FMNMX R10, R10, -80, !PT ;  /* 0xc2a000000a0a8809 */ /* 0x000fca0007800000 */
[----:B------:R-:W-:-:S04]  /*1240*/  @!P0 FFMA.SAT R14, R10, R17, 0.5 ;  /* 0x3f0000000a0e8423 */ /* 0x000fc80000002011 */
[----:B------:R-:W-:-:S04]  /*1250*/  @!P0 FFMA.RM R14, R14, R19, 12582913 ;  /* 0x4b4000010e0e8423 */ /* 0x000fc80000004013 */
[C---:B------:R-:W-:Y:S01]  /*1260*/  @!P0 FADD R17, R14.reuse, -12583039 ;  /* 0xcb40007f0e118421 */ /* 0x040fe20000000000 */
[----:B------:R-:W-:-:S03]  /*1270*/  @!P0 IMAD.SHL.U32 R14, R14, 0x800000, RZ ;  /* 0x008000000e0e8824 */ /* 0x000fc600078e00ff */
[----:B------:R-:W-:-:S04]  /*1280*/  @!P0 FFMA R17, R10, 1.4426950216293334961, -R17 ;  /* 0x3fb8aa3b0a118823 */ /* 0x000fc80000000811 */
[----:B------:R-:W-:Y:S01]  /*1290*/  @!P0 FFMA R10, R10, 1.925963033500011079e-08, R17 ;  /* 0x32a570600a0a8823 */ /* 0x000fe20000000011 */
[----:B------:R-:W-:-:S03]  /*12a0*/  IMAD.WIDE.U32 R16, R15, 0x4, R4 ;  /* 0x000000040f107825 */ /* 0x000fc600078e0004 */
[----:B------:R-:W0:Y:S02]  /*12b0*/  @!P0 MUFU.EX2 R19, R10 ;  /* 0x0000000a00138308 */ /* 0x000e240000000800 */
[----:B0-----:R-:W-:-:S05]  /*12c0*/  @!P0 FMUL R14, R14, R19 ;  /* 0x000000130e0e8220 */ /* 0x001fca0000400000 */
[----:B------:R0:W-:Y:S04]  /*12d0*/  @!P0 STG.E desc[UR8][R16.64], R14 ;  /* 0x0000000e10008986 */ /* 0x0001e8000c101908 */
[----:B------:R0:W-:Y:S04]  /*12e0*/  @P0 STG.E desc[UR8][R16.64], RZ ;  /* 0x000000ff10000986 */ /* 0x0001e8000c101908 */
[----:B------:R-:W2:Y:S01]  /*12f0*/  LDG.E R13, desc[UR8][R12.64+0x4] ;  /* 0x000004080c0d7981 */ /* 0x000ea2000c1e1900 */
[----:B------:R-:W-:Y:S01]  /*1300*/  BSSY.RECONVERGENT B0, `(.L_x_16) ;  /* 0x0000016000007945 */ /* 0x000fe20003800200 */
[----:B------:R-:W-:Y:S01]  /*1310*/  @!P0 FADD R9, R9, R14 ;  /* 0x0000000e09098221 */ /* 0x000fe20000000000 */
[----:B--2---:R-:W-:-:S04]  /*1320*/  FSETP.NE.AND P1, PT, |R13|, +INF , PT ;  /* 0x7f8000000d00780b */ /* 0x004fc80003f25200 */
[----:B------:R-:W-:-:S13]  /*1330*/  FSETP.LE.OR P1, PT, R13, -1.00000001504746621988e+30, !P1 ;  /* 0xf149f2ca0d00780b */ /* 0x000fda0004f23400 */
[----:B0-----:R-:W-:Y:S05]  /*1340*/  @P1 BRA `(.L_x_17) ;  /* 0x0000000000401947 */ /* 0x001fea0003800000 */
[----:B------:R-:W-:Y:S01]  /*1350*/  FADD R10, R13, -R6 ;  /* 0x800000060d0a7221 */ /* 0x000fe20000000000 */
[----:B------:R-:W-:Y:S02]  /*1360*/  HFMA2 R13, -RZ, RZ, 0.96630859375, -0.0022525787353515625 ;  /* 0x3bbb989dff0d7431 */ /* 0x000fe400000001ff */
[----:B------:R-:W-:Y:S02]  /*1370*/  IMAD.MOV.U32 R19, RZ, RZ, 0x437c0000 ;  /* 0x437c0000ff137424 */ /* 0x000fe400078e00ff */
[----:B------:R-:W-:-:S04]  /*1380*/  FMNMX R10, R10, 80, PT ;  /* 0x42a000000a0a7809 */ /* 0x000fc80003800000 */
[----:B------:R-:W-:-:S05]  /*1390*/  FMNMX R10, R10, -80, !PT ;  /* 0xc2a000000a0a7809 */ /* 0x000fca0007800000 */
[----:B------:R-:W-:-:S04]  /*13a0*/  FFMA.SAT R12, R10, R13, 0.5 ;  /* 0x3f0000000a0c7423 */ /* 0x000fc8000000200d */
[----:B------:R-:W-:-:S04]  /*13b0*/  FFMA.RM R12, R12, R19, 12582913 ;  /* 0x4b4000010c0c7423 */ /* 0x000fc80000004013 */
[C---:B------:R-:W-:Y:S01]  /*13c0*/  FADD R13, R12.reuse, -12583039 ;  /* 0xcb40007f0c0d7421 */ /* 0x040fe20000000000 */
[----:B------:R-:W-:-:S03]  /*13d0*/  IMAD.SHL.U32 R12, R12, 0x800000, RZ ;  /* 0x008000000c0c7824 */ /* 0x000fc600078e00ff */
[----:B------:R-:W-:-:S04]  /*13e0*/  FFMA R13, R10, 1.4426950216293334961, -R13 ;  /* 0x3fb8aa3b0a0d7823 */ /* 0x000fc8000000080d */
[----:B------:R-:W-:-:S06]  /*13f0*/  FFMA R13, R10, 1.925963033500011079e-08, R13 ;  /* 0x32a570600a0d7823 */ /* 0x000fcc000000000d */
[----:B------:R-:W0:Y:S02]  /*1400*/  MUFU.EX2 R13, R13 ;  /* 0x0000000d000d7308 */ /* 0x000e240000000800 */
[----:B0-----:R-:W-:-:S04]  /*1410*/  FMUL R12, R12, R13 ;  /* 0x0000000d0c0c7220 */ /* 0x001fc80000400000 */
[----:B------:R-:W-:Y:S01]  /*1420*/  FADD R9, R9, R12 ;  /* 0x0000000c09097221 */ /* 0x000fe20000000000 */
[----:B------:R1:W-:Y:S01]  /*1430*/  STG.E desc[UR8][R16.64+0x4], R12 ;  /* 0x0000040c10007986 */ /* 0x0003e2000c101908 */
[----:B------:R-:W-:Y:S05]  /*1440*/  BRA `(.L_x_18) ;  /* 0x0000000000047947 */ /* 0x000fea0003800000 */
.L_x_17:
[----:B------:R0:W-:Y:S02]  /*1450*/  STG.E desc[UR8][R16.64+0x4], RZ ;  /* 0x000004ff10007986 */ /* 0x0001e4000c101908 */
.L_x_18:
[----:B------:R-:W-:Y:S05]  /*1460*/  BSYNC.RECONVERGENT B0 ;  /* 0x0000000000007941 */ /* 0x000fea0003800200 */
.L_x_16:
[----:B------:R-:W-:-:S07]  /*1470*/  IADD3 R15, PT, PT, R15, 0x2, RZ ;  /* 0x000000020f0f7810 */ /* 0x000fce0007ffe0ff */
.L_x_15:
[----:B------:R-:W2:Y:S02]  /*1480*/  LDCU UR4, c[0x0][0x3ac] ;  /* 0x00007580ff0477ac */ /* 0x000ea40008000800 */
[----:B--2---:R-:W-:-:S04]  /*1490*/  ULOP3.LUT UR4, UR4, 0x1, URZ, 0xc0, !UPT ;  /* 0x0000000104047892 */ /* 0x004fc8000f8ec0ff */
[----:B------:R-:W-:-:S09]  /*14a0*/  UISETP.NE.U32.AND UP0, UPT, UR4, 0x1, UPT ;  /* 0x000000010400788c */ /* 0x000fd2000bf05070 */
[----:B------:R-:W-:Y:S05]  /*14b0*/  BRA.U UP0, `(.L_x_9) ;  /* 0x0000000100687547 */ /* 0x000fea000b800000 */
[----:B------:R-:W-:-:S06]  /*14c0*/  IMAD.WIDE.U32 R2, R15, 0x4, R2 ;  /* 0x000000040f027825 */ /* 0x000fcc00078e0002 */
[----:B------:R-:W2:Y:S01]  /*14d0*/  LDG.E R3, desc[UR8][R2.64] ;  /* 0x0000000802037981 */ /* 0x000ea2000c1e1900 */
[----:B------:R-:W-:Y:S01]  /*14e0*/  BSSY.RECONVERGENT B0, `(.L_x_9) ;  /* 0x0000017000007945 */ /* 0x000fe20003800200 */
[----:B--2---:R-:W-:-:S04]  /*14f0*/  FSETP.NE.AND P0, PT, |R3|, +INF , PT ;  /* 0x7f8000000300780b */ /* 0x004fc80003f05200 */
[----:B------:R-:W-:-:S13]  /*1500*/  FSETP.LE.OR P0, PT, R3, -1.00000001504746621988e+30, !P0 ;  /* 0xf149f2ca0300780b */ /* 0x000fda0004703400 */
[----:B------:R-:W-:Y:S05]  /*1510*/  @P0 BRA `(.L_x_19) ;  /* 0x0000000000440947 */ /* 0x000fea0003800000 */
        /* <DEDUP_REMOVED lines=10> */
[----:B------:R-:W-:Y:S01]  /*15c0*/  FFMA R13, R2, 1.925963033500011079e-08, R13 ;  /* 0x32a57060020d7823 */ /* 0x000fe2000000000d */
[----:B------:R-:W-:-:S05]  /*15d0*/  IMAD.WIDE.U32 R2, R15, 0x4, R4 ;  /* 0x000000040f027825 */ /* 0x000fca00078e0004 */
[----:B------:R-:W2:Y:S02]  /*15e0*/  MUFU.EX2 R13, R13 ;  /* 0x0000000d000d7308 */ /* 0x000ea40000000800 */
[----:B--2---:R-:W-:-:S04]  /*15f0*/  FMUL R10, R10, R13 ;  /* 0x0000000d0a0a7220 */ /* 0x004fc80000400000 */
[----:B------:R-:W-:Y:S01]  /*1600*/  FADD R9, R9, R10 ;  /* 0x0000000a09097221 */ /* 0x000fe20000000000 */
[----:B------:R3:W-:Y:S01]  /*1610*/  STG.E desc[UR8][R2.64], R10 ;  /* 0x0000000a02007986 */ /* 0x0007e2000c101908 */
[----:B------:R-:W-:Y:S05]  /*1620*/  BRA `(.L_x_20) ;  /* 0x0000000000087947 */ /* 0x000fea0003800000 */
.L_x_19:
[----:B------:R-:W-:-:S05]  /*1630*/  IMAD.WIDE.U32 R2, R15, 0x4, R4 ;  /* 0x000000040f027825 */ /* 0x000fca00078e0004 */
[----:B------:R2:W-:Y:S02]  /*1640*/  STG.E desc[UR8][R2.64], RZ ;  /* 0x000000ff02007986 */ /* 0x0005e4000c101908 */
.L_x_20:
[----:B------:R-:W-:Y:S05]  /*1650*/  BSYNC.RECONVERGENT B0 ;  /* 0x0000000000007941 */ /* 0x000fea0003800200 */
.L_x_9:
[----:B-----5:R-:W-:Y:S01]  /*1660*/  FSETP.GT.AND P0, PT, R0, RZ, PT ;  /* 0x000000ff0000720b */ /* 0x020fe20003f04000 */
[----:B------:R-:W-:-:S12]  /*1670*/  BSSY.RECONVERGENT B0, `(.L_x_21) ;  /* 0x000000e000007945 */ /* 0x000fd80003800200 */
[----:B------:R-:W-:Y:S05]  /*1680*/  @!P0 BRA `(.L_x_22) ;  /* 0x0000000000308947 */ /* 0x000fea0003800000 */
[----:B--23--:R-:W-:Y:S02]  /*1690*/  IMAD.MOV.U32 R3, RZ, RZ, 0x3bbb989d ;  /* 0x3bbb989dff037424 */ /* 0x00cfe400078e00ff */
[----:B------:R-:W-:Y:S01]  /*16a0*/  FADD R2, -R6, R11 ;  /* 0x0000000b06027221 */ /* 0x000fe20000000100 */
[----:B------:R-:W-:-:S03]  /*16b0*/  IMAD.MOV.U32 R10, RZ, RZ, 0x437c0000 ;  /* 0x437c0000ff0a7424 */ /* 0x000fc600078e00ff */
[----:B------:R-:W-:-:S04]  /*16c0*/  FFMA.SAT R3, R2, R3, 0.5 ;  /* 0x3f00000002037423 */ /* 0x000fc80000002003 */
[----:B------:R-:W-:-:S04]  /*16d0*/  FFMA.RM R3, R3, R10, 12582913 ;  /* 0x4b40000103037423 */ /* 0x000fc8000000400a */
[C---:B------:R-:W-:Y:S01]  /*16e0*/  FADD R13, R3.reuse, -12583039 ;  /* 0xcb40007f030d7421 */ /* 0x040fe20000000000 */
[----:B------:R-:W-:-:S03]  /*16f0*/  SHF.L.U32 R3, R3, 0x17, RZ ;  /* 0x0000001703037819 */ /* 0x000fc600000006ff */
[----:B------:R-:W-:-:S04]  /*1700*/  FFMA R13, R2, 1.4426950216293334961, -R13 ;  /* 0x3fb8aa3b020d7823 */ /* 0x000fc8000000080d */
[----:B------:R-:W-:-:S04]  /*1710*/  FFMA R13, R2, 1.925963033500011079e-08, R13 ;  /* 0x32a57060020d7823 */ /* 0x000fc8000000000d */
[----:B------:R-:W2:Y:S02]  /*1720*/  MUFU.EX2 R2, R13 ;  /* 0x0000000d00027308 */ /* 0x000ea40000000800 */
[----:B--2---:R-:W-:-:S04]  /*1730*/  FMUL R2, R3, R2 ;  /* 0x0000000203027220 */ /* 0x004fc80000400000 */
[----:B------:R-:W-:-:S07]  /*1740*/  FFMA R9, R2, R0, R9 ;  /* 0x0000000002097223 */ /* 0x000fce0000000009 */
.L_x_22:
[----:B------:R-:W-:Y:S05]  /*1750*/  BSYNC.RECONVERGENT B0 ;  /* 0x0000000000007941 */ /* 0x000fea0003800200 */
.L_x_21:
[----:B------:R-:W-:Y:S01]  /*1760*/  FSETP.GT.AND P0, PT, R9, RZ, PT ;  /* 0x000000ff0900720b */ /* 0x000fe20003f04000 */
[----:B------:R-:W-:Y:S01]  /*1770*/  BSSY.RECONVERGENT B0, `(.L_x_23) ;  /* 0x000001e000007945 */ /* 0x000fe20003800200 */
[----:B---3--:R-:W-:Y:S02]  /*1780*/  IMAD.MOV.U32 R10, RZ, RZ, RZ ;  /* 0x000000ffff0a7224 */ /* 0x008fe400078e00ff */
[----:B------:R-:W-:-:S13]  /*1790*/  FSETP.LEU.OR P0, PT, R0, RZ, !P0 ;  /* 0x000000ff0000720b */ /* 0x000fda000470b400 */
[----:B------:R-:W-:Y:S05]  /*17a0*/  @P0 BRA `(.L_x_24) ;  /* 0x0000000000680947 */ /* 0x000fea0003800000 */
[----:B--2---:R-:W-:Y:S02]  /*17b0*/  IMAD.MOV.U32 R3, RZ, RZ, 0x3bbb989d ;  /* 0x3bbb989dff037424 */ /* 0x004fe400078e00ff */
[----:B------:R-:W-:Y:S01]  /*17c0*/  FADD R2, -R6, R11 ;  /* 0x0000000b06027221 */ /* 0x000fe20000000100 */
[----:B------:R-:W-:Y:S01]  /*17d0*/  MOV R10, 0x437c0000 ;  /* 0x437c0000000a7802 */ /* 0x000fe20000000f00 */
[----:B------:R-:W-:Y:S02]  /*17e0*/  BSSY.RECONVERGENT B1, `(.L_x_24) ;  /* 0x0000016000017945 */ /* 0x000fe40003800200 */
[----:B------:R-:W-:-:S04]  /*17f0*/  FFMA.SAT R3, R2, R3, 0.5 ;  /* 0x3f00000002037423 */ /* 0x000fc80000002003 */
[----:B------:R-:W-:-:S04]  /*1800*/  FFMA.RM R3, R3, R10, 12582913 ;  /* 0x4b40000103037423 */ /* 0x000fc8000000400a */
[C---:B------:R-:W-:Y:S01]  /*1810*/  FADD R11, R3.reuse, -12583039 ;  /* 0xcb40007f030b7421 */ /* 0x040fe20000000000 */
[----:B------:R-:W-:-:S03]  /*1820*/  IMAD.SHL.U32 R3, R3, 0x800000, RZ ;  /* 0x0080000003037824 */ /* 0x000fc600078e00ff */
[----:B------:R-:W-:-:S04]  /*1830*/  FFMA R11, R2, 1.4426950216293334961, -R11 ;  /* 0x3fb8aa3b020b7823 */ /* 0x000fc8000000080b */
[----:B------:R-:W-:Y:S02]  /*1840*/  FFMA R11, R2, 1.925963033500011079e-08, R11 ;  /* 0x32a57060020b7823 */ /* 0x000fe4000000000b */
[----:B------:R-:W-:Y:S08]  /*1850*/  MUFU.RCP R2, R9 ;  /* 0x0000000900027308 */ /* 0x000ff00000001000 */
[----:B------:R-:W2:Y:S02]  /*1860*/  MUFU.EX2 R10, R11 ;  /* 0x0000000b000a7308 */ /* 0x000ea40000000800 */
[----:B--2---:R-:W-:Y:S01]  /*1870*/  FMUL R13, R3, R10 ;  /* 0x0000000a030d7220 */ /* 0x004fe20000400000 */
[----:B------:R-:W-:-:S03]  /*1880*/  FFMA R3, R2, -R9, 1 ;  /* 0x3f80000002037423 */ /* 0x000fc60000000809 */
[----:B------:R-:W-:Y:S01]  /*1890*/  FMUL R0, R13, R0 ;  /* 0x000000000d007220 */ /* 0x000fe20000400000 */
[----:B------:R-:W-:-:S03]  /*18a0*/  FFMA R3, R2, R3, R2 ;  /* 0x0000000302037223 */ /* 0x000fc60000000002 */
[----:B------:R-:W2:Y:S01]  /*18b0*/  FCHK P0, R0, R9 ;  /* 0x0000000900007302 */ /* 0x000ea20000000000 */
[----:B------:R-:W-:-:S04]  /*18c0*/  FFMA R2, R0, R3, RZ ;  /* 0x0000000300027223 */ /* 0x000fc800000000ff */
[----:B------:R-:W-:-:S04]  /*18d0*/  FFMA R10, R2, -R9, R0 ;  /* 0x80000009020a7223 */ /* 0x000fc80000000000 */
[----:B------:R-:W-:Y:S01]  /*18e0*/  FFMA R10, R3, R10, R2 ;  /* 0x0000000a030a7223 */ /* 0x000fe20000000002 */
[----:B--2---:R-:W-:Y:S06]  /*18f0*/  @!P0 BRA `(.L_x_25) ;  /* 0x0000000000108947 */ /* 0x004fec0003800000 */
[----:B------:R-:W-:Y:S01]  /*1900*/  IMAD.MOV.U32 R3, RZ, RZ, R9 ;  /* 0x000000ffff037224 */ /* 0x000fe200078e0009 */
[----:B------:R-:W-:-:S07]  /*1910*/  MOV R2, 0x1930 ;  /* 0x0000193000027802 */ /* 0x000fce0000000f00 */
[----:B01----:R-:W-:Y:S05]  /*1920*/  CALL.REL.NOINC `($__internal_1_$__cuda_sm3x_div_rn_noftz_f32_slowpath) ;  /* 0x0000000c00787944 */ /* 0x003fea0003c00000 */
[----:B------:R-:W-:-:S07]  /*1930*/  MOV R10, R0 ;  /* 0x00000000000a7202 */ /* 0x000fce0000000f00 */
.L_x_25:
[----:B------:R-:W-:Y:S05]  /*1940*/  BSYNC.RECONVERGENT B1 ;  /* 0x0000000000017941 */ /* 0x000fea0003800200 */
.L_x_24:
[----:B------:R-:W-:Y:S05]  /*1950*/  BSYNC.RECONVERGENT B0 ;  /* 0x0000000000007941 */ /* 0x000fea0003800200 */
.L_x_23:
[----:B--2---:R-:W2:Y:S01]  /*1960*/  LDC.64 R2, c[0x0][0x3a0] ;  /* 0x0000e800ff027b82 */ /* 0x004ea20000000a00 */
[C---:B------:R-:W-:Y:S01]  /*1970*/  FSETP.NE.AND P0, PT, |R10|.reuse, +INF , PT ;  /* 0x7f8000000a00780b */ /* 0x040fe20003f05200 */
[C---:B------:R-:W-:Y:S01]  /*1980*/  VIADD R0, R9.reuse, 0x1800000 ;  /* 0x0180000009007836 */ /* 0x040fe20000000000 */
[----:B------:R-:W3:Y:S01]  /*1990*/  LDCU UR4, c[0x0][0x3ac] ;  /* 0x00007580ff0477ac */ /* 0x000ee20008000800 */
[----:B------:R-:W-:Y:S01]  /*19a0*/  BSSY.RECONVERGENT B0, `(.L_x_26) ;  /* 0x0000012000007945 */ /* 0x000fe20003800200 */
[----:B------:R-:W-:Y:S02]  /*19b0*/  FSEL R11, R10, RZ, P0 ;  /* 0x000000ff0a0b7208 */ /* 0x000fe40000000000 */
[----:B------:R-:W-:Y:S02]  /*19c0*/  LOP3.LUT R0, R0, 0x7f800000, RZ, 0xc0, !PT ;  /* 0x7f80000000007812 */ /* 0x000fe400078ec0ff */
[----:B------:R-:W-:Y:S02]  /*19d0*/  FSETP.GT.AND P3, PT, R9, RZ, PT ;  /* 0x000000ff0900720b */ /* 0x000fe40003f64000 */
[----:B------:R-:W-:Y:S01]  /*19e0*/  ISETP.GT.U32.AND P0, PT, R0, 0x1ffffff, PT ;  /* 0x01ffffff0000780c */ /* 0x000fe20003f04070 */
[----:B---3--:R-:W-:Y:S01]  /*19f0*/  UISETP.GE.AND UP0, UPT, UR4, 0x1, UPT ;  /* 0x000000010400788c */ /* 0x008fe2000bf06270 */
[----:B--2---:R-:W-:-:S05]  /*1a00*/  IMAD.WIDE R2, R8, 0x4, R2 ;  /* 0x0000000408027825 */ /* 0x004fca00078e0202 */
[----:B------:R2:W-:Y:S06]  /*1a10*/  STG.E desc[UR8][R2.64], R11 ;  /* 0x0000000b02007986 */ /* 0x0005ec000c101908 */
[----:B------:R-:W-:Y:S05]  /*1a20*/  @P0 BRA `(.L_x_27) ;  /* 0x0000000000140947 */ /* 0x000fea0003800000 */
[----:B------:R-:W-:Y:S01]  /*1a30*/  IMAD.MOV.U32 R0, RZ, RZ, R9 ;  /* 0x000000ffff007224 */ /* 0x000fe200078e0009 */
[----:B------:R-:W-:-:S07]  /*1a40*/  MOV R10, 0x1a60 ;  /* 0x00001a60000a7802 */ /* 0x000fce0000000f00 */
[----:B012---:R-:W-:Y:S05]  /*1a50*/  CALL.REL.NOINC `($__internal_0_$__cuda_sm20_rcp_rn_f32_slowpath) ;  /* 0x00000008005c7944 */ /* 0x007fea0003c00000 */
[----:B------:R-:W-:Y:S01]  /*1a60*/  MOV R0, R3 ;  /* 0x0000000300007202 */ /* 0x000fe20000000f00 */
[----:B------:R-:W-:Y:S06]  /*1a70*/  BRA `(.L_x_28) ;  /* 0x0000000000107947 */ /* 0x000fec0003800000 */
.L_x_27:
[----:B--2---:R-:W2:Y:S02]  /*1a80*/  MUFU.RCP R3, R9 ;  /* 0x0000000900037308 */ /* 0x004ea40000001000 */
[----:B--2---:R-:W-:-:S04]  /*1a90*/  FFMA R0, R3, R9, -1 ;  /* 0xbf80000003007423 */ /* 0x004fc80000000009 */
[----:B------:R-:W-:-:S04]  /*1aa0*/  FADD.FTZ R0, -R0, -RZ ;  /* 0x800000ff00007221 */ /* 0x000fc80000010100 */
[----:B------:R-:W-:-:S07]  /*1ab0*/  FFMA R0, R3, R0, R3 ;  /* 0x0000000003007223 */ /* 0x000fce0000000003 */
.L_x_28:
[----:B------:R-:W-:Y:S05]  /*1ac0*/  BSYNC.RECONVERGENT B0 ;  /* 0x0000000000007941 */ /* 0x000fea0003800200 */
.L_x_26:
[----:B------:R-:W-:Y:S01]  /*1ad0*/  FSEL R0, R0, RZ, P3 ;  /* 0x000000ff00007208 */ /* 0x000fe20001800000 */
[----:B------:R-:W-:Y:S06]  /*1ae0*/  BRA.U !UP0, `(.L_x_29) ;  /* 0x00000009081c7547 */ /* 0x000fec000b800000 */
[----:B------:R-:W2:Y:S01]  /*1af0*/  LDCU UR4, c[0x0][0x3ac] ;  /* 0x00007580ff0477ac */ /* 0x000ea20008000800 */
[----:B------:R-:W-:Y:S01]  /*1b00*/  IMAD.MOV.U32 R11, RZ, RZ, RZ ;  /* 0x000000ffff0b7224 */ /* 0x000fe200078e00ff */
[----:B--2---:R-:W-:Y:S02]  /*1b10*/  UISETP.GE.U32.AND UP1, UPT, UR4, 0x10, UPT ;  /* 0x000000100400788c */ /* 0x004fe4000bf26070 */
[----:B------:R-:W-:-:S04]  /*1b20*/  ULOP3.LUT UR6, UR4, 0xf, URZ, 0xc0, !UPT ;  /* 0x0000000f04067892 */ /* 0x000fc8000f8ec0ff */
[----:B------:R-:W-:-:S03]  /*1b30*/  UISETP.NE.AND UP0, UPT, UR6, URZ, UPT ;  /* 0x000000ff0600728c */ /* 0x000fc6000bf05270 */
[----:B------:R-:W-:Y:S08]  /*1b40*/  BRA.U !UP1, `(.L_x_30) ;  /* 0x0000000109f87547 */ /* 0x000ff0000b800000 */
[----:B------:R-:W2:Y:S01]  /*1b50*/  LDC.64 R2, c[0x0][0x388] ;  /* 0x0000e200ff027b82 */ /* 0x000ea20000000a00 */
[----:B------:R-:W-:-:S04]  /*1b60*/  ULOP3.LUT UR7, UR4, 0x7ffffff0, URZ, 0xc0, !UPT ;  /* 0x7ffffff004077892 */ /* 0x000fc8000f8ec0ff */
[----:B------:R-:W-:Y:S02]  /*1b70*/  UIADD3 UR5, UPT, UPT, -UR7, URZ, URZ ;  /* 0x000000ff07057290 */ /* 0x000fe4000fffe1ff */
[----:B------:R-:W-:Y:S02]  /*1b80*/  IMAD.U32 R11, RZ, RZ, UR7 ;  /* 0x00000007ff0b7e24 */ /* 0x000fe4000f8e00ff */
[----:B--2---:R-:W-:-:S03]  /*1b90*/  IMAD.WIDE R2, R7, 0x4, R2 ;  /* 0x0000000407027825 */ /* 0x004fc600078e0202 */
[----:B------:R-:W-:-:S04]  /*1ba0*/  IADD3 R10, P0, PT, R2, 0x20, RZ ;  /* 0x00000020020a7810 */ /* 0x000fc80007f1e0ff */
[----:B------:R-:W-:-:S09]  /*1bb0*/  IADD3.X R23, PT, PT, RZ, R3, RZ, P0, !PT ;  /* 0x00000003ff177210 */ /* 0x000fd200007fe4ff */
.L_x_31:
[----:B------:R-:W-:Y:S02]  /*1bc0*/  IMAD.MOV.U32 R2, RZ, RZ, R10 ;  /* 0x000000ffff027224 */ /* 0x000fe400078e000a */
[----:B------:R-:W-:-:S05]  /*1bd0*/  IMAD.MOV.U32 R3, RZ, RZ, R23 ;  /* 0x000000ffff037224 */ /* 0x000fca00078e0017 */
[----:B01----:R-:W2:Y:S04]  /*1be0*/  LDG.E R16, desc[UR8][R2.64+-0x20] ;  /* 0xffffe00802107981 */ /* 0x003ea8000c1e1900 */
[----:B------:R-:W3:Y:S04]  /*1bf0*/  LDG.E R18, desc[UR8][R2.64+-0x1c] ;  /* 0xffffe40802127981 */ /* 0x000ee8000c1e1900 */
[----:B------:R-:W4:Y:S04]  /*1c00*/  LDG.E R20, desc[UR8][R2.64+-0x18] ;  /* 0xffffe80802147981 */ /* 0x000f28000c1e1900 */
[----:B------:R-:W5:Y:S04]  /*1c10*/  LDG.E R22, desc[UR8][R2.64+-0x14] ;  /* 0xffffec0802167981 */ /* 0x000f68000c1e1900 */
        /* <DEDUP_REMOVED lines=11> */
[----:B------:R-:W5:Y:S01]  /*1cd0*/  LDG.E R23, desc[UR8][R2.64+-0x4] ;  /* 0xfffffc0802177981 */ /* 0x000f62000c1e1900 */
[----:B------:R-:W-:-:S04]  /*1ce0*/  UIADD3 UR5, UPT, UPT, UR5, 0x10, URZ ;  /* 0x0000001005057890 */ /* 0x000fc8000fffe0ff */
[----:B------:R-:W-:Y:S01]  /*1cf0*/  UISETP.NE.AND UP1, UPT, UR5, URZ, UPT ;  /* 0x000000ff0500728c */ /* 0x000fe2000bf25270 */
[C---:B--2---:R-:W-:Y:S01]  /*1d00*/  FMUL R16, R0.reuse, R16 ;  /* 0x0000001000107220 */ /* 0x044fe20000400000 */
[C---:B---3--:R-:W-:Y:S01]  /*1d10*/  FMUL R18, R0.reuse, R18 ;  /* 0x0000001200127220 */ /* 0x048fe20000400000 */
[C---:B----4-:R-:W-:Y:S01]  /*1d20*/  FMUL R20, R0.reuse, R20 ;  /* 0x0000001400147220 */ /* 0x050fe20000400000 */
[C---:B-----5:R-:W-:Y:S01]  /*1d30*/  FMUL R22, R0.reuse, R22 ;  /* 0x0000001600167220 */ /* 0x060fe20000400000 */
[C---:B------:R-:W-:Y:S01]  /*1d40*/  FMUL R14, R0.reuse, R14 ;  /* 0x0000000e000e7220 */ /* 0x040fe20000400000 */
        /* <DEDUP_REMOVED lines=9> */
[----:B------:R-:W-:Y:S04]  /*1de0*/  STG.E desc[UR8][R2.64+-0x20], R16 ;  /* 0xffffe01002007986 */ /* 0x000fe8000c101908 */
        /* <DEDUP_REMOVED lines=12> */
[----:B------:R-:W-:Y:S01]  /*1eb0*/  STG.E desc[UR8][R2.64+0x1c], R15 ;  /* 0x00001c0f02007986 */ /* 0x000fe2000c101908 */
[C---:B------:R-:W-:Y:S01]  /*1ec0*/  FMUL R10, R0.reuse, R10 ;  /* 0x0000000a000a7220 */ /* 0x040fe20000400000 */
[----:B------:R-:W-:-:S04]  /*1ed0*/  FMUL R23, R0, R23 ;  /* 0x0000001700177220 */ /* 0x000fc80000400000 */
[----:B------:R0:W-:Y:S04]  /*1ee0*/  STG.E desc[UR8][R2.64+-0x8], R10 ;  /* 0xfffff80a02007986 */ /* 0x0001e8000c101908 */
[----:B------:R1:W-:Y:S01]  /*1ef0*/  STG.E desc[UR8][R2.64+-0x4], R23 ;  /* 0xfffffc1702007986 */ /* 0x0003e2000c101908 */
[----:B0-----:R-:W-:-:S04]  /*1f00*/  IADD3 R10, P0, PT, R2, 0x40, RZ ;  /* 0x00000040020a7810 */ /* 0x001fc80007f1e0ff */
[----:B-1----:R-:W-:Y:S01]  /*1f10*/  IADD3.X R23, PT, PT, RZ, R3, RZ, P0, !PT ;  /* 0x00000003ff177210 */ /* 0x002fe200007fe4ff */
[----:B------:R-:W-:Y:S08]  /*1f20*/  BRA.U UP1, `(.L_x_31) ;  /* 0xfffffffd01247547 */ /* 0x000ff0000b83ffff */
.L_x_30:
        /* <DEDUP_REMOVED lines=8> */
[----:B01----:R-:W4:Y:S04]  /*1fb0*/  LDG.E R17, desc[UR8][R2.64+0x8] ;  /* 0x0000080802117981 */ /* 0x003f28000c1e1900 */
[----:B------:R-:W5:Y:S04]  /*1fc0*/  LDG.E R19, desc[UR8][R2.64+0xc] ;  /* 0x00000c0802137981 */ /* 0x000f68000c1e1900 */
[----:B------:R-:W5:Y:S04]  /*1fd0*/  LDG.E R21, desc[UR8][R2.64+0x10] ;  /* 0x0000100802157981 */ /* 0x000f68000c1e1900 */
[----:B------:R-:W5:Y:S04]  /*1fe0*/  LDG.E R23, desc[UR8][R2.64+0x14] ;  /* 0x0000140802177981 */ /* 0x000f68000c1e1900 */
[----:B------:R-:W5:Y:S04]  /*1ff0*/  LDG.E R25, desc[UR8][R2.64+0x18] ;  /* 0x0000180802197981 */ /* 0x000f68000c1e1900 */
[----:B------:R-:W5:Y:S01]  /*2000*/  LDG.E R27, desc[UR8][R2.64+0x1c] ;  /* 0x00001c08021b7981 */ /* 0x000f62000c1e1900 */
[----:B------:R-:W-:-:S02]  /*2010*/  VIADD R11, R11, 0x8 ;  /* 0x000000080b0b7836 */ /* 0x000fc40000000000 */
[C---:B--2---:R-:W-:Y:S01]  /*2020*/  FMUL R13, R0.reuse, R13 ;  /* 0x0000000d000d7220 */ /* 0x044fe20000400000 */
[----:B---3--:R-:W-:-:S04]  /*2030*/  FMUL R15, R0, R15 ;  /* 0x0000000f000f7220 */ /* 0x008fc80000400000 */
[----:B------:R2:W-:Y:S01]  /*2040*/  STG.E desc[UR8][R2.64], R13 ;  /* 0x0000000d02007986 */ /* 0x0005e2000c101908 */
[----:B----4-:R-:W-:-:S03]  /*2050*/  FMUL R17, R0, R17 ;  /* 0x0000001100117220 */ /* 0x010fc60000400000 */
[----:B------:R2:W-:Y:S01]  /*2060*/  STG.E desc[UR8][R2.64+0x4], R15 ;  /* 0x0000040f02007986 */ /* 0x0005e2000c101908 */
[----:B-----5:R-:W-:-:S03]  /*2070*/  FMUL R19, R0, R19 ;  /* 0x0000001300137220 */ /* 0x020fc60000400000 */
[----:B------:R2:W-:Y:S01]  /*2080*/  STG.E desc[UR8][R2.64+0x8], R17 ;  /* 0x0000081102007986 */ /* 0x0005e2000c101908 */
[----:B------:R-:W-:-:S03]  /*2090*/  FMUL R21, R0, R21 ;  /* 0x0000001500157220 */ /* 0x000fc60000400000 */
[----:B------:R2:W-:Y:S01]  /*20a0*/  STG.E desc[UR8][R2.64+0xc], R19 ;  /* 0x00000c1302007986 */ /* 0x0005e2000c101908 */
[----:B------:R-:W-:-:S03]  /*20b0*/  FMUL R23, R0, R23 ;  /* 0x0000001700177220 */ /* 0x000fc60000400000 */
[----:B------:R2:W-:Y:S01]  /*20c0*/  STG.E desc[UR8][R2.64+0x10], R21 ;  /* 0x0000101502007986 */ /* 0x0005e2000c101908 */
[----:B------:R-:W-:-:S03]  /*20d0*/  FMUL R25, R0, R25 ;  /* 0x0000001900197220 */ /* 0x000fc60000400000 */
[----:B------:R2:W-:Y:S01]  /*20e0*/  STG.E desc[UR8][R2.64+0x14], R23 ;  /* 0x0000141702007986 */ /* 0x0005e2000c101908 */
[----:B------:R-:W-:-:S03]  /*20f0*/  FMUL R27, R0, R27 ;  /* 0x0000001b001b7220 */ /* 0x000fc60000400000 */
[----:B------:R2:W-:Y:S04]  /*2100*/  STG.E desc[UR8][R2.64+0x18], R25 ;  /* 0x0000181902007986 */ /* 0x0005e8000c101908 */
[----:B------:R2:W-:Y:S02]  /*2110*/  STG.E desc[UR8][R2.64+0x1c], R27 ;  /* 0x00001c1b02007986 */ /* 0x0005e4000c101908 */
.L_x_32:
[----:B------:R-:W-:Y:S05]  /*2120*/  BRA.U !UP1, `(.L_x_29) ;  /* 0x00000001098c7547 */ /* 0x000fea000b800000 */
[----:B------:R-:W-:Y:S02]  /*2130*/  UISETP.GE.U32.AND UP0, UPT, UR5, 0x4, UPT ;  /* 0x000000040500788c */ /* 0x000fe4000bf06070 */
[----:B------:R-:W-:-:S04]  /*2140*/  ULOP3.LUT UR4, UR4, 0x3, URZ, 0xc0, !UPT ;  /* 0x0000000304047892 */ /* 0x000fc8000f8ec0ff */
[----:B------:R-:W-:-:S03]  /*2150*/  UISETP.NE.AND UP1, UPT, UR4, URZ, UPT ;  /* 0x000000ff0400728c */ /* 0x000fc6000bf25270 */
[----:B------:R-:W-:Y:S08]  /*2160*/  BRA.U !UP0, `(.L_x_33) ;  /* 0x0000000108387547 */ /* 0x000ff0000b800000 */
[----:B------:R-:W-:-:S05]  /*2170*/  IMAD.WIDE.U32 R4, R11, 0x4, R4 ;  /* 0x000000040b047825 */ /* 0x000fca00078e0004 */
[----:B--2---:R-:W2:Y:S04]  /*2180*/  LDG.E R3, desc[UR8][R4.64] ;  /* 0x0000000804037981 */ /* 0x004ea8000c1e1900 */
[----:B------:R-:W3:Y:S04]  /*2190*/  LDG.E R13, desc[UR8][R4.64+0x4] ;  /* 0x00000408040d7981 */ /* 0x000ee8000c1e1900 */
[----:B------:R-:W4:Y:S04]  /*21a0*/  LDG.E R15, desc[UR8][R4.64+0x8] ;  /* 0x00000808040f7981 */ /* 0x000f28000c1e1900 */
[----:B01----:R-:W5:Y:S01]  /*21b0*/  LDG.E R17, desc[UR8][R4.64+0xc] ;  /* 0x00000c0804117981 */ /* 0x003f62000c1e1900 */
[----:B------:R-:W-:-:S02]  /*21c0*/  VIADD R11, R11, 0x4 ;  /* 0x000000040b0b7836 */ /* 0x000fc40000000000 */
[C---:B--2---:R-:W-:Y:S01]  /*21d0*/  FMUL R3, R0.reuse, R3 ;  /* 0x0000000300037220 */ /* 0x044fe20000400000 */
[----:B---3--:R-:W-:-:S04]  /*21e0*/  FMUL R13, R0, R13 ;  /* 0x0000000d000d7220 */ /* 0x008fc80000400000 */
[----:B------:R3:W-:Y:S01]  /*21f0*/  STG.E desc[UR8][R4.64], R3 ;  /* 0x0000000304007986 */ /* 0x0007e2000c101908 */
[----:B----4-:R-:W-:-:S03]  /*2200*/  FMUL R15, R0, R15 ;  /* 0x0000000f000f7220 */ /* 0x010fc60000400000 */
[----:B------:R3:W-:Y:S01]  /*2210*/  STG.E desc[UR8][R4.64+0x4], R13 ;  /* 0x0000040d04007986 */ /* 0x0007e2000c101908 */
[----:B-----5:R-:W-:-:S03]  /*2220*/  FMUL R17, R0, R17 ;  /* 0x0000001100117220 */ /* 0x020fc60000400000 */
[----:B------:R3:W-:Y:S04]  /*2230*/  STG.E desc[UR8][R4.64+0x8], R15 ;  /* 0x0000080f04007986 */ /* 0x0007e8000c101908 */
[----:B------:R3:W-:Y:S02]  /*2240*/  STG.E desc[UR8][R4.64+0xc], R17 ;  /* 0x00000c1104007986 */ /* 0x0007e4000c101908 */
.L_x_33:
[----:B------:R-:W-:Y:S05]  /*2250*/  BRA.U !UP1, `(.L_x_29) ;  /* 0x0000000109407547 */ /* 0x000fea000b800000 */
[----:B------:R-:W4:Y:S01]  /*2260*/  LDCU.64 UR6, c[0x0][0x388] ;  /* 0x00007100ff0677ac */ /* 0x000f220008000a00 */
[----:B--23--:R-:W-:Y:S01]  /*2270*/  IMAD.WIDE.U32 R2, R11, 0x4, RZ ;  /* 0x000000040b027825 */ /* 0x00cfe200078e00ff */
[----:B------:R-:W-:-:S03]  /*2280*/  UIADD3 UR4, UPT, UPT, -UR4, URZ, URZ ;  /* 0x000000ff04047290 */ /* 0x000fc6000fffe1ff */
[----:B------:R-:W-:-:S03]  /*2290*/  IMAD.WIDE R2, R7, 0x4, R2 ;  /* 0x0000000407027825 */ /* 0x000fc600078e0202 */
[----:B----4-:R-:W-:-:S04]  /*22a0*/  IADD3 R4, P0, PT, R2, UR6, RZ ;  /* 0x0000000602047c10 */ /* 0x010fc8000ff1e0ff */
[----:B------:R-:W-:-:S09]  /*22b0*/  IADD3.X R7, PT, PT, R3, UR7, RZ, P0, !PT ;  /* 0x0000000703077c10 */ /* 0x000fd200087fe4ff */
.L_x_34:
[----:B----4-:R-:W-:Y:S01]  /*22c0*/  MOV R2, R4 ;  /* 0x0000000400027202 */ /* 0x010fe20000000f00 */
[----:B------:R-:W-:-:S05]  /*22d0*/  IMAD.MOV.U32 R3, RZ, RZ, R7 ;  /* 0x000000ffff037224 */ /* 0x000fca00078e0007 */
[----:B------:R-:W2:Y:S01]  /*22e0*/  LDG.E R5, desc[UR8][R2.64] ;  /* 0x0000000802057981 */ /* 0x000ea2000c1e1900 */
[----:B------:R-:W-:Y:S01]  /*22f0*/  UIADD3 UR4, UPT, UPT, UR4, 0x1, URZ ;  /* 0x0000000104047890 */ /* 0x000fe2000fffe0ff */
[----:B------:R-:W-:-:S03]  /*2300*/  IADD3 R4, P0, PT, R2, 0x4, RZ ;  /* 0x0000000402047810 */ /* 0x000fc60007f1e0ff */
[----:B------:R-:W-:Y:S02]  /*2310*/  UISETP.NE.AND UP0, UPT, UR4, URZ, UPT ;  /* 0x000000ff0400728c */ /* 0x000fe4000bf05270 */
[----:B------:R-:W-:Y:S02]  /*2320*/  IMAD.X R7, RZ, RZ, R3, P0 ;  /* 0x000000ffff077224 */ /* 0x000fe400000e0603 */
[----:B--2---:R-:W-:-:S05]  /*2330*/  FMUL R5, R0, R5 ;  /* 0x0000000500057220 */ /* 0x004fca0000400000 */
[----:B------:R4:W-:Y:S01]  /*2340*/  STG.E desc[UR8][R2.64], R5 ;  /* 0x0000000502007986 */ /* 0x0009e2000c101908 */
[----:B------:R-:W-:Y:S05]  /*2350*/  BRA.U UP0, `(.L_x_34) ;  /* 0xfffffffd00d87547 */ /* 0x000fea000b83ffff */
.L_x_29:
[----:B--234-:R-:W2:Y:S08]  /*2360*/  LDC.64 R2, c[0x0][0x390] ;  /* 0x0000e400ff027b82 */ /* 0x01ceb00000000a00 */
[----:B------:R-:W3:Y:S01]  /*2370*/  LDC.64 R4, c[0x0][0x398] ;  /* 0x0000e600ff047b82 */ /* 0x000ee20000000a00 */
[----:B--2---:R-:W-:-:S05]  /*2380*/  IMAD.WIDE R2, R8, 0x4, R2 ;  /* 0x0000000408027825 */ /* 0x004fca00078e0202 */
[----:B------:R-:W-:Y:S01]  /*2390*/  STG.E desc[UR8][R2.64], R6 ;  /* 0x0000000602007986 */ /* 0x000fe2000c101908 */
[----:B---3--:R-:W-:-:S05]  /*23a0*/  IMAD.WIDE R4, R8, 0x4, R4 ;  /* 0x0000000408047825 */ /* 0x008fca00078e0204 */
[----:B------:R-:W-:Y:S01]  /*23b0*/  STG.E desc[UR8][R4.64], R9 ;  /* 0x0000000904007986 */ /* 0x000fe2000c101908 */
[----:B------:R-:W-:Y:S05]  /*23c0*/  EXIT ;  /* 0x000000000000794d */ /* 0x000fea0003800000 */
        .weak           $__internal_0_$__cuda_sm20_rcp_rn_f32_slowpath
        .type           $__internal_0_$__cuda_sm20_rcp_rn_f32_slowpath,@function
        .size           $__internal_0_$__cuda_sm20_rcp_rn_f32_slowpath,($__internal_1_$__cuda_sm3x_div_rn_noftz_f32_slowpath - $__internal_0_$__cuda_sm20_rcp_rn_f32_slowpath)
$__internal_0_$__cuda_sm20_rcp_rn_f32_slowpath:
[----:B------:R-:W-:Y:S01]  /*23d0*/  SHF.L.U32 R2, R0, 0x1, RZ ;  /* 0x0000000100027819 */ /* 0x000fe200000006ff */
[----:B------:R-:W-:Y:S03]  /*23e0*/  BSSY.RECONVERGENT B1, `(.L_x_35) ;  /* 0x0000030000017945 */ /* 0x000fe60003800200 */
[----:B------:R-:W-:-:S04]  /*23f0*/  SHF.R.U32.HI R13, RZ, 0x18, R2 ;  /* 0x00000018ff0d7819 */ /* 0x000fc80000011602 */
[----:B------:R-:W-:-:S13]  /*2400*/  ISETP.NE.U32.AND P0, PT, R13, RZ, PT ;  /* 0x000000ff0d00720c */ /* 0x000fda0003f05070 */
[----:B------:R-:W-:Y:S05]  /*2410*/  @P0 BRA `(.L_x_36) ;  /* 0x0000000000280947 */ /* 0x000fea0003800000 */
[----:B------:R-:W-:-:S05]  /*2420*/  IMAD.SHL.U32 R2, R0, 0x2, RZ ;  /* 0x0000000200027824 */ /* 0x000fca00078e00ff */
[----:B------:R-:W-:-:S13]  /*2430*/  ISETP.NE.AND P0, PT, R2, RZ, PT ;  /* 0x000000ff0200720c */ /* 0x000fda0003f05270 */
[----:B------:R-:W-:Y:S01]  /*2440*/  @P0 FFMA R11, R0, 1.84467440737095516160e+19, RZ ;  /* 0x5f800000000b0823 */ /* 0x000fe200000000ff */
[----:B------:R-:W-:Y:S08]  /*2450*/  @!P0 MUFU.RCP R3, R0 ;  /* 0x0000000000038308 */ /* 0x000ff00000001000 */
[----:B------:R-:W0:Y:S02]  /*2460*/  @P0 MUFU.RCP R2, R11 ;  /* 0x0000000b00020308 */ /* 0x000e240000001000 */
[----:B0-----:R-:W-:-:S04]  /*2470*/  @P0 FFMA R12, R11, R2, -1 ;  /* 0xbf8000000b0c0423 */ /* 0x001fc80000000002 */
[----:B------:R-:W-:-:S04]  /*2480*/  @P0 FADD.FTZ R13, -R12, -RZ ;  /* 0x800000ff0c0d0221 */ /* 0x000fc80000010100 */
[----:B------:R-:W-:-:S04]  /*2490*/  @P0 FFMA R2, R2, R13, R2 ;  /* 0x0000000d02020223 */ /* 0x000fc80000000002 */
[----:B------:R-:W-:Y:S01]  /*24a0*/  @P0 FFMA R3, R2, 1.84467440737095516160e+19, RZ ;  /* 0x5f80000002030823 */ /* 0x000fe200000000ff */
[----:B------:R-:W-:Y:S06]  /*24b0*/  BRA `(.L_x_37) ;  /* 0x0000000000887947 */ /* 0x000fec0003800000 */
.L_x_36:
[----:B------:R-:W-:-:S05]  /*24c0*/  VIADD R15, R13, 0xffffff03 ;  /* 0xffffff030d0f7836 */ /* 0x000fca0000000000 */
[----:B------:R-:W-:-:S13]  /*24d0*/  ISETP.GT.U32.AND P0, PT, R15, 0x1, PT ;  /* 0x000000010f00780c */ /* 0x000fda0003f04070 */
[----:B------:R-:W-:Y:S05]  /*24e0*/  @P0 BRA `(.L_x_38) ;  /* 0x0000000000780947 */ /* 0x000fea0003800000 */
[----:B------:R-:W-:Y:S01]  /*24f0*/  LOP3.LUT R2, R0, 0x7fffff, RZ, 0xc0, !PT ;  /* 0x007fffff00027812 */ /* 0x000fe200078ec0ff */
[----:B------:R-:W-:-:S03]  /*2500*/  HFMA2 R14, -RZ, RZ, 0, 1.78813934326171875e-07 ;  /* 0x00000003ff0e7431 */ /* 0x000fc600000001ff */
[----:B------:R-:W-:-:S04]  /*2510*/  LOP3.LUT R2, R2, 0x3f800000, RZ, 0xfc, !PT ;  /* 0x3f80000002027812 */ /* 0x000fc800078efcff */
[----:B------:R-:W0:Y:S01]  /*2520*/  MUFU.RCP R3, R2 ;  /* 0x0000000200037308 */ /* 0x000e220000001000 */
[----:B------:R-:W-:Y:S01]  /*2530*/  SHF.L.U32 R14, R14, R15, RZ ;  /* 0x0000000f0e0e7219 */ /* 0x000fe200000006ff */
[----:B0-----:R-:W-:-:S04]  /*2540*/  FFMA R11, R2, R3, -1 ;  /* 0xbf800000020b7423 */ /* 0x001fc80000000003 */
[----:B------:R-:W-:-:S04]  /*2550*/  FADD.FTZ R12, -R11, -RZ ;  /* 0x800000ff0b0c7221 */ /* 0x000fc80000010100 */
[CCC-:B------:R-:W-:Y:S01]  /*2560*/  FFMA.RM R11, R3.reuse, R12.reuse, R3.reuse ;  /* 0x0000000c030b7223 */ /* 0x1c0fe20000004003 */
[----:B------:R-:W-:-:S04]  /*2570*/  FFMA.RP R12, R3, R12, R3 ;  /* 0x0000000c030c7223 */ /* 0x000fc80000008003 */
[C---:B------:R-:W-:Y:S02]  /*2580*/  LOP3.LUT R3, R11.reuse, 0x7fffff, RZ, 0xc0, !PT ;  /* 0x007fffff0b037812 */ /* 0x040fe400078ec0ff */
[----:B------:R-:W-:Y:S02]  /*2590*/  FSETP.NEU.FTZ.AND P0, PT, R11, R12, PT ;  /* 0x0000000c0b00720b */ /* 0x000fe40003f1d000 */
[----:B------:R-:W-:Y:S02]  /*25a0*/  LOP3.LUT R3, R3, 0x800000, RZ, 0xfc, !PT ;  /* 0x0080000003037812 */ /* 0x000fe400078efcff */
[----:B------:R-:W-:Y:S02]  /*25b0*/  SEL R11, RZ, 0xffffffff, !P0 ;  /* 0xffffffffff0b7807 */ /* 0x000fe40004000000 */
[----:B------:R-:W-:-:S03]  /*25c0*/  LOP3.LUT R14, R14, R3, RZ, 0xc0, !PT ;  /* 0x000000030e0e7212 */ /* 0x000fc600078ec0ff */
[----:B------:R-:W-:Y:S01]  /*25d0*/  IMAD.MOV R2, RZ, RZ, -R11 ;  /* 0x000000ffff027224 */ /* 0x000fe200078e0a0b */
[----:B------:R-:W-:-:S04]  /*25e0*/  SHF.R.U32.HI R14, RZ, R15, R14 ;  /* 0x0000000fff0e7219 */ /* 0x000fc8000001160e */
[----:B------:R-:W-:Y:S02]  /*25f0*/  LOP3.LUT P1, RZ, R2, R15, R3, 0xf8, !PT ;  /* 0x0000000f02ff7212 */ /* 0x000fe4000782f803 */
[C---:B------:R-:W-:Y:S02]  /*2600*/  LOP3.LUT P0, RZ, R14.reuse, 0x1, RZ, 0xc0, !PT ;  /* 0x000000010eff7812 */ /* 0x040fe4000780c0ff */
[----:B------:R-:W-:-:S04]  /*2610*/  LOP3.LUT P2, RZ, R14, 0x2, RZ, 0xc0, !PT ;  /* 0x000000020eff7812 */ /* 0x000fc8000784c0ff */
[----:B------:R-:W-:Y:S02]  /*2620*/  PLOP3.LUT P0, PT, P0, P1, P2, 0xe0, 0x0 ;  /* 0x000000000000781c */ /* 0x000fe40000703c20 */
[----:B------:R-:W-:Y:S02]  /*2630*/  LOP3.LUT P1, RZ, R0, 0x7fffff, RZ, 0xc0, !PT ;  /* 0x007fffff00ff7812 */ /* 0x000fe4000782c0ff */
[----:B------:R-:W-:-:S05]  /*2640*/  SEL R2, RZ, 0x1, !P0 ;  /* 0x00000001ff027807 */ /* 0x000fca0004000000 */
[----:B------:R-:W-:-:S05]  /*2650*/  IMAD.MOV R2, RZ, RZ, -R2 ;  /* 0x000000ffff027224 */ /* 0x000fca00078e0a02 */
[----:B------:R-:W-:Y:S02]  /*2660*/  ISETP.GE.AND P0, PT, R2, RZ, PT ;  /* 0x000000ff0200720c */ /* 0x000fe40003f06270 */
[----:B------:R-:W-:-:S04]  /*2670*/  IADD3 R2, PT, PT, R13, -0xfc, RZ ;  /* 0xffffff040d027810 */ /* 0x000fc80007ffe0ff */
[----:B------:R-:W-:-:S07]  /*2680*/  SHF.R.U32.HI R3, RZ, R2, R3 ;  /* 0x00000002ff037219 */ /* 0x000fce0000011603 */
[----:B------:R-:W-:-:S04]  /*2690*/  @!P0 VIADD R3, R3, 0x1 ;  /* 0x0000000103038836 */ /* 0x000fc80000000000 */
[----:B------:R-:W-:-:S05]  /*26a0*/  @!P1 IMAD.SHL.U32 R3, R3, 0x2, RZ ;  /* 0x0000000203039824 */ /* 0x000fca00078e00ff */
[----:B------:R-:W-:Y:S01]  /*26b0*/  LOP3.LUT R3, R3, 0x80000000, R0, 0xf8, !PT ;  /* 0x8000000003037812 */ /* 0x000fe200078ef800 */
[----:B------:R-:W-:Y:S06]  /*26c0*/  BRA `(.L_x_37) ;  /* 0x0000000000047947 */ /* 0x000fec0003800000 */
.L_x_38:
[----:B------:R0:W1:Y:S02]  /*26d0*/  MUFU.RCP R3, R0 ;  /* 0x0000000000037308 */ /* 0x0000640000001000 */
.L_x_37:
[----:B------:R-:W-:Y:S05]  /*26e0*/  BSYNC.RECONVERGENT B1 ;  /* 0x0000000000017941 */ /* 0x000fea0003800200 */
.L_x_35:
[----:B------:R-:W-:-:S04]  /*26f0*/  MOV R11, 0x0 ;  /* 0x00000000000b7802 */ /* 0x000fc80000000f00 */
[----:B01----:R-:W-:Y:S05]  /*2700*/  RET.REL.NODEC R10 `(_Z27kernel_online_softmax_blockPKfPfS1_S1_S1_iib) ;  /* 0xffffffd80a3c7950 */ /* 0x003fea0003c3ffff */
        .weak           $__internal_1_$__cuda_sm3x_div_rn_noftz_f32_slowpath
        .type           $__internal_1_$__cuda_sm3x_div_rn_noftz_f32_slowpath,@function
        .size           $__internal_1_$__cuda_sm3x_div_rn_noftz_f32_slowpath,(.L_x_54 - $__internal_1_$__cuda_sm3x_div_rn_noftz_f32_slowpath)
$__internal_1_$__cuda_sm3x_div_rn_noftz_f32_slowpath:
[----:B------:R-:W-:Y:S01]  /*2710*/  SHF.R.U32.HI R11, RZ, 0x17, R3 ;  /* 0x00000017ff0b7819 */ /* 0x000fe20000011603 */
[----:B------:R-:W-:Y:S01]  /*2720*/  BSSY.RECONVERGENT B2, `(.L_x_39) ;  /* 0x0000063000027945 */ /* 0x000fe20003800200 */
[----:B------:R-:W-:Y:S02]  /*2730*/  SHF.R.U32.HI R10, RZ, 0x17, R0 ;  /* 0x00000017ff0a7819 */ /* 0x000fe40000011600 */
[----:B------:R-:W-:Y:S02]  /*2740*/  LOP3.LUT R11, R11, 0xff, RZ, 0xc0, !PT ;  /* 0x000000ff0b0b7812 */ /* 0x000fe400078ec0ff */
[----:B------:R-:W-:Y:S02]  /*2750*/  LOP3.LUT R16, R10, 0xff, RZ, 0xc0, !PT ;  /* 0x000000ff0a107812 */ /* 0x000fe400078ec0ff */
[----:B------:R-:W-:Y:S01]  /*2760*/  MOV R12, R0 ;  /* 0x00000000000c7202 */ /* 0x000fe20000000f00 */
[----:B------:R-:W-:Y:S02]  /*2770*/  VIADD R14, R11, 0xffffffff ;  /* 0xffffffff0b0e7836 */ /* 0x000fe40000000000 */
[----:B------:R-:W-:-:S03]  /*2780*/  VIADD R13, R16, 0xffffffff ;  /* 0xffffffff100d7836 */ /* 0x000fc60000000000 */
[----:B------:R-:W-:-:S04]  /*2790*/  ISETP.GT.U32.AND P0, PT, R14, 0xfd, PT ;  /* 0x000000fd0e00780c */ /* 0x000fc80003f04070 */
[----:B------:R-:W-:-:S13]  /*27a0*/  ISETP.GT.U32.OR P0, PT, R13, 0xfd, P0 ;  /* 0x000000fd0d00780c */ /* 0x000fda0000704470 */
[----:B------:R-:W-:Y:S01]  /*27b0*/  @!P0 IMAD.MOV.U32 R10, RZ, RZ, RZ ;  /* 0x000000ffff0a8224 */ /* 0x000fe200078e00ff */
[----:B------:R-:W-:Y:S06]  /*27c0*/  @!P0 BRA `(.L_x_40) ;  /* 0x00000000005c8947 */ /* 0x000fec0003800000 */
[----:B------:R-:W-:Y:S02]  /*27d0*/  FSETP.GTU.FTZ.AND P1, PT, |R3|, +INF , PT ;  /* 0x7f8000000300780b */ /* 0x000fe40003f3c200 */
[----:B------:R-:W-:-:S04]  /*27e0*/  FSETP.GTU.FTZ.AND P0, PT, |R0|, +INF , PT ;  /* 0x7f8000000000780b */ /* 0x000fc80003f1c200 */
[----:B------:R-:W-:-:S13]  /*27f0*/  PLOP3.LUT P0, PT, P0, P1, PT, 0xf8, 0x8f ;  /* 0x00000000008f781c */ /* 0x000fda0000703f70 */
[----:B------:R-:W-:Y:S05]  /*2800*/  @P0 BRA `(.L_x_41) ;  /* 0x00000004004c0947 */ /* 0x000fea0003800000 */
[----:B------:R-:W-:-:S13]  /*2810*/  LOP3.LUT P0, RZ, R3, 0x7fffffff, R12, 0xc8, !PT ;  /* 0x7fffffff03ff7812 */ /* 0x000fda000780c80c */
[----:B------:R-:W-:Y:S05]  /*2820*/  @!P0 BRA `(.L_x_42) ;  /* 0x00000004003c8947 */ /* 0x000fea0003800000 */
[C---:B------:R-:W-:Y:S02]  /*2830*/  FSETP.NEU.FTZ.AND P1, PT, |R0|.reuse, +INF , PT ;  /* 0x7f8000000000780b */ /* 0x040fe40003f3d200 */
[----:B------:R-:W-:Y:S02]  /*2840*/  FSETP.NEU.FTZ.AND P2, PT, |R3|, +INF , PT ;  /* 0x7f8000000300780b */ /* 0x000fe40003f5d200 */
[----:B------:R-:W-:-:S11]  /*2850*/  FSETP.NEU.FTZ.AND P0, PT, |R0|, +INF , PT ;  /* 0x7f8000000000780b */ /* 0x000fd60003f1d200 */
[----:B------:R-:W-:Y:S05]  /*2860*/  @!P2 BRA !P1, `(.L_x_42) ;  /* 0x00000004002ca947 */ /* 0x000fea0004800000 */
[----:B------:R-:W-:-:S04]  /*2870*/  LOP3.LUT P1, RZ, R12, 0x7fffffff, RZ, 0xc0, !PT ;  /* 0x7fffffff0cff7812 */ /* 0x000fc8000782c0ff */
[----:B------:R-:W-:-:S13]  /*2880*/  PLOP3.LUT P1, PT, P2, P1, PT, 0x2f, 0xf2 ;  /* 0x0000000000f2781c */ /* 0x000fda0001722577 */
[----:B------:R-:W-:Y:S05]  /*2890*/  @P1 BRA `(.L_x_43) ;  /* 0x0000000400181947 */ /* 0x000fea0003800000 */
[----:B------:R-:W-:-:S04]  /*28a0*/  LOP3.LUT P1, RZ, R3, 0x7fffffff, RZ, 0xc0, !PT ;  /* 0x7fffffff03ff7812 */ /* 0x000fc8000782c0ff */
[----:B------:R-:W-:-:S13]  /*28b0*/  PLOP3.LUT P0, PT, P0, P1, PT, 0x2f, 0xf2 ;  /* 0x0000000000f2781c */ /* 0x000fda0000702577 */
[----:B------:R-:W-:Y:S05]  /*28c0*/  @P0 BRA `(.L_x_44) ;  /* 0x0000000400000947 */ /* 0x000fea0003800000 */
[----:B------:R-:W-:Y:S02]  /*28d0*/  ISETP.GE.AND P0, PT, R13, RZ, PT ;  /* 0x000000ff0d00720c */ /* 0x000fe40003f06270 */
[----:B------:R-:W-:-:S11]  /*28e0*/  ISETP.GE.AND P1, PT, R14, RZ, PT ;  /* 0x000000ff0e00720c */ /* 0x000fd60003f26270 */
[----:B------:R-:W-:Y:S01]  /*28f0*/  @P0 IMAD.MOV.U32 R10, RZ, RZ, RZ ;  /* 0x000000ffff0a0224 */ /* 0x000fe200078e00ff */
[----:B------:R-:W-:Y:S01]  /*2900*/  @!P0 MOV R10, 0xffffffc0 ;  /* 0xffffffc0000a8802 */ /* 0x000fe20000000f00 */
[----:B------:R-:W-:Y:S01]  /*2910*/  @!P0 FFMA R12, R0, 1.84467440737095516160e+19, RZ ;  /* 0x5f800000000c8823 */ /* 0x000fe200000000ff */
[----:B------:R-:W-:-:S03]  /*2920*/  @!P1 FFMA R3, R3, 1.84467440737095516160e+19, RZ ;  /* 0x5f80000003039823 */ /* 0x000fc600000000ff */
[----:B------:R-:W-:-:S07]  /*2930*/  @!P1 VIADD R10, R10, 0x40 ;  /* 0x000000400a0a9836 */ /* 0x000fce0000000000 */
.L_x_40:
[----:B------:R-:W-:Y:S01]  /*2940*/  LEA R0, R11, 0xc0800000, 0x17 ;  /* 0xc08000000b007811 */ /* 0x000fe200078eb8ff */
[----:B------:R-:W-:Y:S04]  /*2950*/  BSSY.RECONVERGENT B3, `(.L_x_45) ;  /* 0x0000036000037945 */ /* 0x000fe80003800200 */
[----:B------:R-:W-:Y:S01]  /*2960*/  IMAD.IADD R13, R3, 0x1, -R0 ;  /* 0x00000001030d7824 */ /* 0x000fe200078e0a00 */
[----:B------:R-:W-:-:S03]  /*2970*/  IADD3 R3, PT, PT, R16, -0x7f, RZ ;  /* 0xffffff8110037810 */ /* 0x000fc60007ffe0ff */
[----:B------:R-:W0:Y:S01]  /*2980*/  MUFU.RCP R14, R13 ;  /* 0x0000000d000e7308 */ /* 0x000e220000001000 */
[----:B------:R-:W-:Y:S01]  /*2990*/  FADD.FTZ R15, -R13, -RZ ;  /* 0x800000ff0d0f7221 */ /* 0x000fe20000010100 */
[C---:B------:R-:W-:Y:S01]  /*29a0*/  IMAD R0, R3.reuse, -0x800000, R12 ;  /* 0xff80000003007824 */ /* 0x040fe200078e020c */
[----:B------:R-:W-:-:S05]  /*29b0*/  IADD3 R11, PT, PT, R3, 0x7f, -R11 ;  /* 0x0000007f030b7810 */ /* 0x000fca0007ffe80b */
[----:B------:R-:W-:Y:S02]  /*29c0*/  IMAD.IADD R11, R11, 0x1, R10 ;  /* 0x000000010b0b7824 */ /* 0x000fe400078e020a */
[----:B0-----:R-:W-:-:S04]  /*29d0*/  FFMA R17, R14, R15, 1 ;  /* 0x3f8000000e117423 */ /* 0x001fc8000000000f */
[----:B------:R-:W-:-:S04]  /*29e0*/  FFMA R19, R14, R17, R14 ;  /* 0x000000110e137223 */ /* 0x000fc8000000000e */
[----:B------:R-:W-:-:S04]  /*29f0*/  FFMA R12, R0, R19, RZ ;  /* 0x00000013000c7223 */ /* 0x000fc800000000ff */
[----:B------:R-:W-:-:S04]  /*2a00*/  FFMA R17, R15, R12, R0 ;  /* 0x0000000c0f117223 */ /* 0x000fc80000000000 */
[----:B------:R-:W-:-:S04]  /*2a10*/  FFMA R12, R19, R17, R12 ;  /* 0x00000011130c7223 */ /* 0x000fc8000000000c */
[----:B------:R-:W-:-:S04]  /*2a20*/  FFMA R15, R15, R12, R0 ;  /* 0x0000000c0f0f7223 */ /* 0x000fc80000000000 */
[----:B------:R-:W-:-:S05]  /*2a30*/  FFMA R0, R19, R15, R12 ;  /* 0x0000000f13007223 */ /* 0x000fca000000000c */
[----:B------:R-:W-:-:S04]  /*2a40*/  SHF.R.U32.HI R3, RZ, 0x17, R0 ;  /* 0x00000017ff037819 */ /* 0x000fc80000011600 */
[----:B------:R-:W-:-:S05]  /*2a50*/  LOP3.LUT R3, R3, 0xff, RZ, 0xc0, !PT ;  /* 0x000000ff03037812 */ /* 0x000fca00078ec0ff */
[----:B------:R-:W-:-:S05]  /*2a60*/  IMAD.IADD R13, R3, 0x1, R11 ;  /* 0x00000001030d7824 */ /* 0x000fca00078e020b */
[----:B------:R-:W-:-:S04]  /*2a70*/  IADD3 R3, PT, PT, R13, -0x1, RZ ;  /* 0xffffffff0d037810 */ /* 0x000fc80007ffe0ff */
[----:B------:R-:W-:-:S13]  /*2a80*/  ISETP.GE.U32.AND P0, PT, R3, 0xfe, PT ;  /* 0x000000fe0300780c */ /* 0x000fda0003f06070 */
[----:B------:R-:W-:Y:S05]  /*2a90*/  @!P0 BRA `(.L_x_46) ;  /* 0x0000000000808947 */ /* 0x000fea0003800000 */
[----:B------:R-:W-:-:S13]  /*2aa0*/  ISETP.GT.AND P0, PT, R13, 0xfe, PT ;  /* 0x000000fe0d00780c */ /* 0x000fda0003f04270 */
[----:B------:R-:W-:Y:S05]  /*2ab0*/  @P0 BRA `(.L_x_47) ;  /* 0x00000000006c0947 */ /* 0x000fea0003800000 */
[----:B------:R-:W-:-:S13]  /*2ac0*/  ISETP.GE.AND P0, PT, R13, 0x1, PT ;  /* 0x000000010d00780c */ /* 0x000fda0003f06270 */
[----:B------:R-:W-:Y:S05]  /*2ad0*/  @P0 BRA `(.L_x_48) ;  /* 0x0000000000740947 */ /* 0x000fea0003800000 */
[----:B------:R-:W-:Y:S02]  /*2ae0*/  ISETP.GE.AND P0, PT, R13, -0x18, PT ;  /* 0xffffffe80d00780c */ /* 0x000fe40003f06270 */
[----:B------:R-:W-:-:S11]  /*2af0*/  LOP3.LUT R0, R0, 0x80000000, RZ, 0xc0, !PT ;  /* 0x8000000000007812 */ /* 0x000fd600078ec0ff */
[----:B------:R-:W-:Y:S05]  /*2b00*/  @!P0 BRA `(.L_x_48) ;  /* 0x0000000000688947 */ /* 0x000fea0003800000 */
[CCC-:B------:R-:W-:Y:S01]  /*2b10*/  FFMA.RZ R3, R19.reuse, R15.reuse, R12.reuse ;  /* 0x0000000f13037223 */ /* 0x1c0fe2000000c00c */
[-CC-:B------:R-:W-:Y:S01]  /*2b20*/  FFMA.RM R10, R19, R15.reuse, R12.reuse ;  /* 0x0000000f130a7223 */ /* 0x180fe2000000400c */
[C---:B------:R-:W-:Y:S02]  /*2b30*/  ISETP.NE.AND P2, PT, R13.reuse, RZ, PT ;  /* 0x000000ff0d00720c */ /* 0x040fe40003f45270 */
[----:B------:R-:W-:Y:S02]  /*2b40*/  ISETP.NE.AND P1, PT, R13, RZ, PT ;  /* 0x000000ff0d00720c */ /* 0x000fe40003f25270 */
[----:B------:R-:W-:Y:S01]  /*2b50*/  LOP3.LUT R11, R3, 0x7fffff, RZ, 0xc0, !PT ;  /* 0x007fffff030b7812 */ /* 0x000fe200078ec0ff */
[----:B------:R-:W-:Y:S01]  /*2b60*/  FFMA.RP R3, R19, R15, R12 ;  /* 0x0000000f13037223 */ /* 0x000fe2000000800c */
[----:B------:R-:W-:Y:S02]  /*2b70*/  VIADD R12, R13, 0x20 ;  /* 0x000000200d0c7836 */ /* 0x000fe40000000000 */
[----:B------:R-:W-:Y:S01]  /*2b80*/  LOP3.LUT R11, R11, 0x800000, RZ, 0xfc, !PT ;  /* 0x008000000b0b7812 */ /* 0x000fe200078efcff */
[----:B------:R-:W-:Y:S01]  /*2b90*/  IMAD.MOV R13, RZ, RZ, -R13 ;  /* 0x000000ffff0d7224 */ /* 0x000fe200078e0a0d */
[----:B------:R-:W-:-:S02]  /*2ba0*/  FSETP.NEU.FTZ.AND P0, PT, R3, R10, PT ;  /* 0x0000000a0300720b */ /* 0x000fc40003f1d000 */
[----:B------:R-:W-:Y:S02]  /*2bb0*/  SHF.L.U32 R12, R11, R12, RZ ;  /* 0x0000000c0b0c7219 */ /* 0x000fe400000006ff */
[----:B------:R-:W-:Y:S02]  /*2bc0*/  SEL R10, R13, RZ, P2 ;  /* 0x000000ff0d0a7207 */ /* 0x000fe40001000000 */
[----:B------:R-:W-:Y:S02]  /*2bd0*/  ISETP.NE.AND P1, PT, R12, RZ, P1 ;  /* 0x000000ff0c00720c */ /* 0x000fe40000f25270 */
[----:B------:R-:W-:Y:S02]  /*2be0*/  SHF.R.U32.HI R10, RZ, R10, R11 ;  /* 0x0000000aff0a7219 */ /* 0x000fe4000001160b */
[----:B------:R-:W-:Y:S02]  /*2bf0*/  PLOP3.LUT P0, PT, P0, P1, PT, 0xf8, 0x8f ;  /* 0x00000000008f781c */ /* 0x000fe40000703f70 */
[----:B------:R-:W-:-:S02]  /*2c00*/  SHF.R.U32.HI R12, RZ, 0x1, R10 ;  /* 0x00000001ff0c7819 */ /* 0x000fc4000001160a */
[----:B------:R-:W-:-:S04]  /*2c10*/  SEL R3, RZ, 0x1, !P0 ;  /* 0x00000001ff037807 */ /* 0x000fc80004000000 */
[----:B------:R-:W-:-:S04]  /*2c20*/  LOP3.LUT R3, R3, 0x1, R12, 0xf8, !PT ;  /* 0x0000000103037812 */ /* 0x000fc800078ef80c */
[----:B------:R-:W-:-:S04]  /*2c30*/  LOP3.LUT R3, R3, R10, RZ, 0xc0, !PT ;  /* 0x0000000a03037212 */ /* 0x000fc800078ec0ff */
[----:B------:R-:W-:-:S04]  /*2c40*/  IADD3 R3, PT, PT, R12, R3, RZ ;  /* 0x000000030c037210 */ /* 0x000fc80007ffe0ff */
[----:B------:R-:W-:Y:S01]  /*2c50*/  LOP3.LUT R0, R3, R0, RZ, 0xfc, !PT ;  /* 0x0000000003007212 */ /* 0x000fe200078efcff */
[----:B------:R-:W-:Y:S06]  /*2c60*/  BRA `(.L_x_48) ;  /* 0x0000000000107947 */ /* 0x000fec0003800000 */
.L_x_47:
[----:B------:R-:W-:-:S04]  /*2c70*/  LOP3.LUT R0, R0, 0x80000000, RZ, 0xc0, !PT ;  /* 0x8000000000007812 */ /* 0x000fc800078ec0ff */
[----:B------:R-:W-:Y:S01]  /*2c80*/  LOP3.LUT R0, R0, 0x7f800000, RZ, 0xfc, !PT ;  /* 0x7f80000000007812 */ /* 0x000fe200078efcff */
[----:B------:R-:W-:Y:S06]  /*2c90*/  BRA `(.L_x_48) ;  /* 0x0000000000047947 */ /* 0x000fec0003800000 */
.L_x_46:
[----:B------:R-:W-:-:S07]  /*2ca0*/  IMAD R0, R11, 0x800000, R0 ;  /* 0x008000000b007824 */ /* 0x000fce00078e0200 */
.L_x_48:
[----:B------:R-:W-:Y:S05]  /*2cb0*/  BSYNC.RECONVERGENT B3 ;  /* 0x0000000000037941 */ /* 0x000fea0003800200 */
.L_x_45:
[----:B------:R-:W-:Y:S05]  /*2cc0*/  BRA `(.L_x_49) ;  /* 0x0000000000207947 */ /* 0x000fea0003800000 */
.L_x_44:
[----:B------:R-:W-:-:S04]  /*2cd0*/  LOP3.LUT R0, R3, 0x80000000, R12, 0x48, !PT ;  /* 0x8000000003007812 */ /* 0x000fc800078e480c */
[----:B------:R-:W-:Y:S01]  /*2ce0*/  LOP3.LUT R0, R0, 0x7f800000, RZ, 0xfc, !PT ;  /* 0x7f80000000007812 */ /* 0x000fe200078efcff */
[----:B------:R-:W-:Y:S06]  /*2cf0*/  BRA `(.L_x_49) ;  /* 0x0000000000147947 */ /* 0x000fec0003800000 */
.L_x_43:
[----:B------:R-:W-:Y:S01]  /*2d00*/  LOP3.LUT R0, R3, 0x80000000, R12, 0x48, !PT ;  /* 0x8000000003007812 */ /* 0x000fe200078e480c */
[----:B------:R-:W-:Y:S06]  /*2d10*/  BRA `(.L_x_49) ;  /* 0x00000000000c7947 */ /* 0x000fec0003800000 */
.L_x_42:
[----:B------:R-:W0:Y:S01]  /*2d20*/  MUFU.RSQ R0, -QNAN ;  /* 0xffc0000000007908 */ /* 0x000e220000001400 */
[----:B------:R-:W-:Y:S05]  /*2d30*/  BRA `(.L_x_49) ;  /* 0x0000000000047947 */ /* 0x000fea0003800000 */
.L_x_41:
[----:B------:R-:W-:-:S07]  /*2d40*/  FADD.FTZ R0, R0, R3 ;  /* 0x0000000300007221 */ /* 0x000fce0000010000 */
.L_x_49:
[----:B------:R-:W-:Y:S05]  /*2d50*/  BSYNC.RECONVERGENT B2 ;  /* 0x0000000000027941 */ /* 0x000fea0003800200 */
.L_x_39:
[----:B------:R-:W-:-:S04]  /*2d60*/  HFMA2 R3, -RZ, RZ, 0, 0 ;  /* 0x00000000ff037431 */ /* 0x000fc800000001ff */
[----:B0-----:R-:W-:Y:S05]  /*2d70*/  RET.REL.NODEC R2 `(_Z27kernel_online_softmax_blockPKfPfS1_S1_S1_iib) ;  /* 0xffffffd002a07950 */ /* 0x001fea0003c3ffff */
.L_x_50:
        /* <DEDUP_REMOVED lines=16> */
.L_x_54:


//--------------------- .text._Z22kernel_scale_rows_halfP6__halfPKfii --------------------------
	.section	.text._Z22kernel_scale_rows_halfP6__halfPKfii,"ax",@progbits
	.align	128
        .global         _Z22kernel_scale_rows_halfP6__halfPKfii
        .type           _Z22kernel_scale_rows_halfP6__halfPKfii,@function
        .size           _Z22kernel_scale_rows_halfP6__halfPKfii,(.L_x_59 - _Z22kernel_scale_rows_halfP6__halfPKfii)
        .other          _Z22kernel_scale_rows_halfP6__halfPKfii,@"STO_CUDA_ENTRY STV_DEFAULT"
_Z22kernel_scale_rows_halfP6__halfPKfii:
.text._Z22kernel_scale_rows_halfP6__halfPKfii:
[----:B------:R-:W-:Y:S01]  /*0000*/  LDC R1, c[0x0][0x37c] ;  /* 0x0000df00ff017b82 */ /* 0x000fe20000000800 */
[----:B------:R-:W0:Y:S07]  /*0010*/  S2R R0, SR_TID.X ;  /* 0x0000000000007919 */ /* 0x000e2e0000002100 */
[----:B------:R-:W0:Y:S01]  /*0020*/  S2UR UR4, SR_CTAID.Y ;  /* 0x00000000000479c3 */ /* 0x000e220000002600 */
[----:B------:R-:W1:Y:S01]  /*0030*/  LDCU.64 UR6, c[0x0][0x390] ;  /* 0x00007200ff0677ac */ /* 0x000e620008000a00 */
[----:B------:R-:W2:Y:S06]  /*0040*/  S2R R5, SR_CTAID.X ;  /* 0x0000000000057919 */ /* 0x000eac0000002500 */
[----:B------:R-:W0:Y:S02]  /*0050*/  LDC R3, c[0x0][0x360] ;  /* 0x0000d800ff037b82 */ /* 0x000e240000000800 */
[----:B0-----:R-:W-:-:S05]  /*0060*/  IMAD R0, R3, UR4, R0 ;  /* 0x0000000403007c24 */ /* 0x001fca000f8e0200 */
[----:B-1----:R-:W-:-:S04]  /*0070*/  ISETP.GE.AND P0, PT, R0, UR7, PT ;  /* 0x0000000700007c0c */ /* 0x002fc8000bf06270 */
[----:B--2---:R-:W-:-:S13]  /*0080*/  ISETP.GE.OR P0, PT, R5, UR6, P0 ;  /* 0x0000000605007c0c */ /* 0x004fda0008706670 */
[----:B------:R-:W-:Y:S05]  /*0090*/  @P0 EXIT ;  /* 0x000000000000094d */ /* 0x000fea0003800000 */
[----:B------:R-:W0:Y:S01]  /*00a0*/  LDC.64 R2, c[0x0][0x388] ;  /* 0x0000e200ff027b82 */ /* 0x000e220000000a00 */
[----:B------:R-:W1:Y:S01]  /*00b0*/  LDCU.64 UR4, c[0x0][0x358] ;  /* 0x00006b00ff0477ac */ /* 0x000e620008000a00 */
[----:B0-----:R-:W-:-:S05]  /*00c0*/  IMAD.WIDE.U32 R2, R5, 0x4, R2 ;  /* 0x0000000405027825 */ /* 0x001fca00078e0002 */
[----:B-1----:R-:W2:Y:S02]  /*00d0*/  LDG.E R4, desc[UR4][R2.64] ;  /* 0x0000000402047981 */ /* 0x002ea4000c1e1900 */
[----:B--2---:R-:W-:-:S13]  /*00e0*/  FSETP.NE.AND P0, PT, |R4|, +INF , PT ;  /* 0x7f8000000400780b */ /* 0x004fda0003f05200 */
[----:B------:R-:W-:Y:S05]  /*00f0*/  @!P0 EXIT ;  /* 0x000000000000894d */ /* 0x000fea0003800000 */
[----:B------:R-:W0:Y:S01]  /*0100*/  LDC.64 R2, c[0x0][0x380] ;  /* 0x0000e000ff027b82 */ /* 0x000e220000000a00 */
[----:B------:R-:W-:-:S04]  /*0110*/  IMAD R5, R5, UR7, R0 ;  /* 0x0000000705057c24 */ /* 0x000fc8000f8e0200 */
[----:B0-----:R-:W-:-:S05]  /*0120*/  IMAD.WIDE.U32 R2, R5, 0x2, R2 ;  /* 0x0000000205027825 */ /* 0x001fca00078e0002 */
[----:B------:R-:W2:Y:S02]  /*0130*/  LDG.E.U16 R0, desc[UR4][R2.64] ;  /* 0x0000000402007981 */ /* 0x000ea4000c1e1500 */
[----:B--2---:R-:W-:-:S05]  /*0140*/  HADD2.F32 R5, -RZ, R0.H0_H0 ;  /* 0x20000000ff057230 */ /* 0x004fca0000004100 */
[----:B------:R-:W-:-:S05]  /*0150*/  FMUL R5, R4, R5 ;  /* 0x0000000504057220 */ /* 0x000fca0000400000 */
[----:B------:R-:W-:-:S05]  /*0160*/  F2FP.F16.F32.PACK_AB R5, RZ, R5 ;  /* 0x00000005ff05723e */ /* 0x000fca00000000ff */
[----:B------:R-:W-:Y:S01]  /*0170*/  STG.E.U16 desc[UR4][R2.64], R5 ;  /* 0x0000000502007986 */ /* 0x000fe2000c101504 */
[----:B------:R-:W-:Y:S05]  /*0180*/  EXIT ;  /* 0x000000000000794d */ /* 0x000fea0003800000 */
.L_x_51:
        /* <DEDUP_REMOVED lines=15> */
.L_x_59:


//--------------------- .text._Z17kernel_fill_floatPfif --------------------------
	.section	.text._Z17kernel_fill_floatPfif,"ax",@progbits
	.align	128
        .global         _Z17kernel_fill_floatPfif
        .type           _Z17kernel_fill_floatPfif,@function
        .size           _Z17kernel_fill_floatPfif,(.L_x_60 - _Z17kernel_fill_floatPfif)
        .other          _Z17kernel_fill_floatPfif,@"STO_CUDA_ENTRY STV_DEFAULT"
_Z17kernel_fill_floatPfif:
.text._Z17kernel_fill_floatPfif:
        /* <DEDUP_REMOVED lines=10> */
[----:B------:R-:W1:Y:S01]  /*00a0*/  LDC R7, c[0x0][0x38c] ;  /* 0x0000e300ff077b82 */ /* 0x000e620000000800 */
[----:B0-----:R-:W-:-:S05]  /*00b0*/  IMAD.WIDE R2, R5, 0x4, R2 ;  /* 0x0000000405027825 */ /* 0x001fca00078e0202 */
[----:B-1----:R-:W-:Y:S01]  /*00c0*/  STG.E desc[UR4][R2.64], R7 ;  /* 0x0000000702007986 */ /* 0x002fe2000c101904 */
[----:B------:R-:W-:Y:S05]  /*00d0*/  EXIT ;  /* 0x000000000000794d */ /* 0x000fea0003800000 */
.L_x_52:
        /* <DEDUP_REMOVED lines=10> */
.L_x_60:


//--------------------- .nv.shared.reserved.0     --------------------------
	.section	.nv.shared.reserved.0,"aw",@nobits
	.weak		__nv_reservedSMEM_offset_0_alias
	.size		__nv_reservedSMEM_offset_0_alias, 0, 64
	.other		__nv_reservedSMEM_offset_0_alias,@"STO_CUDA_RESERVED_SHARED STV_DEFAULT"
__nv_reservedSMEM_offset_0_alias:
	.zero		0
	.zero		64


//--------------------- .nv.constant0._Z16kernel_check_nanPKfiPi --------------------------
	.section	.nv.constant0._Z16kernel_check_nanPKfiPi,"a",@progbits
	.sectionflags	@""
	.align	4
.nv.constant0._Z16kernel_check_nanPKfiPi:
	.zero		920


//--------------------- .nv.constant0._Z27kernel_convert_fp32_to_fp16PKfP6__halfi --------------------------
	.section	.nv.constant0._Z27kernel_convert_fp32_to_fp16PKfP6__halfi,"a",@progbits
	.sectionflags	@""
	.align	4
.nv.constant0._Z27kernel_convert_fp32_to_fp16PKfP6__halfi:
	.zero		916


//--------------------- .nv.constant0._Z27kernel_convert_fp16_to_fp32PK6__halfPfi --------------------------
	.section	.nv.constant0._Z27kernel_convert_fp16_to_fp32PK6__halfPfi,"a",@progbits
	.sectionflags	@""
	.align	4
.nv.constant0._Z27kernel_convert_fp16_to_fp32PK6__halfPfi:
	.zero		916


//--------------------- .nv.constant0._Z27kernel_online_softmax_blockPKfPfS1_S1_S1_iib --------------------------
	.section	.nv.constant0._Z27kernel_online_softmax_blockPKfPfS1_S1_S1_iib,"a",@progbits
	.sectionflags	@""
	.align	4
.nv.constant0._Z27kernel_online_softmax_blockPKfPfS1_S1_S1_iib:
	.zero		945


//--------------------- .nv.constant0._Z22kernel_scale_rows_halfP6__halfPKfii --------------------------
	.section	.nv.constant0._Z22kernel_scale_rows_halfP6__halfPKfii,"a",@progbits
	.sectionflags	@""
	.align	4
.nv.constant0._Z22kernel_scale_rows_halfP6__halfPKfii:
	.zero		920


//--------------------- .nv.constant0._Z17kernel_fill_floatPfif --------------------------
	.section	.nv.constant0._Z17kernel_fill_floatPfif,"a",@progbits
	.sectionflags	@""
	.align	4
.nv.constant0._Z17kernel_fill_floatPfif:
	.zero		912


//--------------------- SYMBOLS --------------------------

	.type		.nv.reservedSmem.offset0,@object
	.size		.nv.reservedSmem.offset0,0x4
